	.target	sm_90a

	.elftype	@"ET_EXEC"


//--------------------- .note.nv.tkinfo           --------------------------
	.section	.note.nv.tkinfo,"",@"SHT_NOTE"
	.sectionflags	@"SHF_NOTE_NV_TKINFO"
	.tkinfo
        /*0018*/ 	.word	0x00000002
        /*0030*/ 	.string	""
        /*0030*/ 	.string	"ptxas"
        /*0030*/ 	.string	"Cuda compilation tools, release 13.0, V13.0.88"
        /*0030*/ 	.string	"Build cuda_13.0.r13.0/compiler.36424714_0"
        /*0030*/ 	.string	"-arch sm_90a -m 64 "



//--------------------- .note.nv.cuinfo           --------------------------
	.section	.note.nv.cuinfo,"",@"SHT_NOTE"
	.sectionflags	@"SHF_NOTE_NV_CUINFO"
        /*0018*/ 	.short	0x0002
        /*001a*/ 	.short	0x005a
        /*001c*/ 	.short	0x0082
	.zero		2


//--------------------- .nv.info                  --------------------------
	.section	.nv.info,"",@"SHT_CUDA_INFO"
	.align	4


	//----- nvinfo : EIATTR_REGCOUNT
	.align		4
        /*0000*/ 	.byte	0x04, 0x2f
        /*0002*/ 	.short	(.L_15 - .L_14)
	.align		4
.L_14:
        /*0004*/ 	.word	index@(_ZN7cutlass13device_kernelINS_4gemm6kernel13GemmUniversalIN4cute5tupleIJiiiiEEENS1_10collective13CollectiveMmaINS1_34MainloopSm90TmaGmmaWarpSpecializedILi5ENS5_IJNS4_1CILi1EEESB_SB_EEENS1_35KernelTmaWarpSpecializedCooperativeEEENS5_IJNSA_ILi128EEENSA_ILi192EEENSA_ILi64EEEEEENS_10bfloat16_tENS5_IJlSB_lEEESJ_SK_NS4_8TiledMMAINS4_8MMA_AtomIJNS4_4SM904GMMA28MMA_64x192x16_F32BF16BF16_SSILNSO_5MajorE0ELSQ_0ELNSO_7ScaleInE1ELSR_1EEEEEENS4_6LayoutINS5_IJNSA_ILi2EEESB_SB_EEENS5_IJSB_NSA_ILi0EEESX_EEEEENS5_IJNS4_10UnderscoreES10_S10_EEEEENS4_13SM90_TMA_LOADENS4_14ComposedLayoutINS4_7SwizzleILi3ELi4ELi3EEENS4_18smem_ptr_flag_bitsILi16EEENSU_INS5_IJNSA_ILi8EEESH_EEENS5_IJSH_SB_EEEEEEEvNS4_8identityES13_S1D_vS1E_EENS_8epilogue10collective6detail29Sm90TmaWarpSpecializedAdapterINS1H_15DefaultEpilogueISJ_SK_SK_NS1G_6thread17LinearCombinationISJ_Li1EffLNS1L_9ScaleType4KindE0ELNS_15FloatRoundStyleE2ESJ_EENS1_15EpilogueDefaultEEEEEvvEEEEvNT_6ParamsE)
        /*0008*/ 	.word	0x000000a8


	//----- nvinfo : EIATTR_FRAME_SIZE
	.align		4
.L_15:
        /*000c*/ 	.byte	0x04, 0x11
        /*000e*/ 	.short	(.L_17 - .L_16)
	.align		4
.L_16:
        /*0010*/ 	.word	index@(_ZN7cutlass13device_kernelINS_4gemm6kernel13GemmUniversalIN4cute5tupleIJiiiiEEENS1_10collective13CollectiveMmaINS1_34MainloopSm90TmaGmmaWarpSpecializedILi5ENS5_IJNS4_1CILi1EEESB_SB_EEENS1_35KernelTmaWarpSpecializedCooperativeEEENS5_IJNSA_ILi128EEENSA_ILi192EEENSA_ILi64EEEEEENS_10bfloat16_tENS5_IJlSB_lEEESJ_SK_NS4_8TiledMMAINS4_8MMA_AtomIJNS4_4SM904GMMA28MMA_64x192x16_F32BF16BF16_SSILNSO_5MajorE0ELSQ_0ELNSO_7ScaleInE1ELSR_1EEEEEENS4_6LayoutINS5_IJNSA_ILi2EEESB_SB_EEENS5_IJSB_NSA_ILi0EEESX_EEEEENS5_IJNS4_10UnderscoreES10_S10_EEEEENS4_13SM90_TMA_LOADENS4_14ComposedLayoutINS4_7SwizzleILi3ELi4ELi3EEENS4_18smem_ptr_flag_bitsILi16EEENSU_INS5_IJNSA_ILi8EEESH_EEENS5_IJSH_SB_EEEEEEEvNS4_8identityES13_S1D_vS1E_EENS_8epilogue10collective6detail29Sm90TmaWarpSpecializedAdapterINS1H_15DefaultEpilogueISJ_SK_SK_NS1G_6thread17LinearCombinationISJ_Li1EffLNS1L_9ScaleType4KindE0ELNS_15FloatRoundStyleE2ESJ_EENS1_15EpilogueDefaultEEEEEvvEEEEvNT_6ParamsE)
        /*0014*/ 	.word	0x00000000


	//----- nvinfo : EIATTR_MIN_STACK_SIZE
	.align		4
.L_17:
        /*0018*/ 	.byte	0x04, 0x12
        /*001a*/ 	.short	(.L_19 - .L_18)
	.align		4
.L_18:
        /*001c*/ 	.word	index@(_ZN7cutlass13device_kernelINS_4gemm6kernel13GemmUniversalIN4cute5tupleIJiiiiEEENS1_10collective13CollectiveMmaINS1_34MainloopSm90TmaGmmaWarpSpecializedILi5ENS5_IJNS4_1CILi1EEESB_SB_EEENS1_35KernelTmaWarpSpecializedCooperativeEEENS5_IJNSA_ILi128EEENSA_ILi192EEENSA_ILi64EEEEEENS_10bfloat16_tENS5_IJlSB_lEEESJ_SK_NS4_8TiledMMAINS4_8MMA_AtomIJNS4_4SM904GMMA28MMA_64x192x16_F32BF16BF16_SSILNSO_5MajorE0ELSQ_0ELNSO_7ScaleInE1ELSR_1EEEEEENS4_6LayoutINS5_IJNSA_ILi2EEESB_SB_EEENS5_IJSB_NSA_ILi0EEESX_EEEEENS5_IJNS4_10UnderscoreES10_S10_EEEEENS4_13SM90_TMA_LOADENS4_14ComposedLayoutINS4_7SwizzleILi3ELi4ELi3EEENS4_18smem_ptr_flag_bitsILi16EEENSU_INS5_IJNSA_ILi8EEESH_EEENS5_IJSH_SB_EEEEEEEvNS4_8identityES13_S1D_vS1E_EENS_8epilogue10collective6detail29Sm90TmaWarpSpecializedAdapterINS1H_15DefaultEpilogueISJ_SK_SK_NS1G_6thread17LinearCombinationISJ_Li1EffLNS1L_9ScaleType4KindE0ELNS_15FloatRoundStyleE2ESJ_EENS1_15EpilogueDefaultEEEEEvvEEEEvNT_6ParamsE)
        /*0020*/ 	.word	0x00000000
.L_19:


//--------------------- .nv.compat                --------------------------
	.section	.nv.compat,"",@"SHT_CUDA_COMPAT_INFO"
	.align	4
        /*0000*/ 	.byte	0x02, 0x09, 0x01, 0x00, 0x02, 0x02, 0x04, 0x00, 0x02, 0x05, 0x05, 0x00, 0x03, 0x07, 0x01, 0x01
        /*0010*/ 	.byte	0x02, 0x03, 0x01, 0x00, 0x02, 0x06, 0x01, 0x00, 0x04, 0x0b, 0x08, 0x00, 0x00, 0x00, 0x00, 0x00
        /*0020*/ 	.byte	0x00, 0x00, 0x00, 0x00


//--------------------- .nv.info._ZN7cutlass13device_kernelINS_4gemm6kernel13GemmUniversalIN4cute5tupleIJiiiiEEENS1_10collective13CollectiveMmaINS1_34MainloopSm90TmaGmmaWarpSpecializedILi5ENS5_IJNS4_1CILi1EEESB_SB_EEENS1_35KernelTmaWarpSpecializedCooperativeEEENS5_IJNSA_ILi128EEENSA_ILi192EEENSA_ILi64EEEEEENS_10bfloat16_tENS5_IJlSB_lEEESJ_SK_NS4_8TiledMMAINS4_8MMA_AtomIJNS4_4SM904GMMA28MMA_64x192x16_F32BF16BF16_SSILNSO_5MajorE0ELSQ_0ELNSO_7ScaleInE1ELSR_1EEEEEENS4_6LayoutINS5_IJNSA_ILi2EEESB_SB_EEENS5_IJSB_NSA_ILi0EEESX_EEEEENS5_IJNS4_10UnderscoreES10_S10_EEEEENS4_13SM90_TMA_LOADENS4_14ComposedLayoutINS4_7SwizzleILi3ELi4ELi3EEENS4_18smem_ptr_flag_bitsILi16EEENSU_INS5_IJNSA_ILi8EEESH_EEENS5_IJSH_SB_EEEEEEEvNS4_8identityES13_S1D_vS1E_EENS_8epilogue10collective6detail29Sm90TmaWarpSpecializedAdapterINS1H_15DefaultEpilogueISJ_SK_SK_NS1G_6thread17LinearCombinationISJ_Li1EffLNS1L_9ScaleType4KindE0ELNS_15FloatRoundStyleE2ESJ_EENS1_15EpilogueDefaultEEEEEvvEEEEvNT_6ParamsE --------------------------
	.section	.nv.info._ZN7cutlass13device_kernelINS_4gemm6kernel13GemmUniversalIN4cute5tupleIJiiiiEEENS1_10collective13CollectiveMmaINS1_34MainloopSm90TmaGmmaWarpSpecializedILi5ENS5_IJNS4_1CILi1EEESB_SB_EEENS1_35KernelTmaWarpSpecializedCooperativeEEENS5_IJNSA_ILi128EEENSA_ILi192EEENSA_ILi64EEEEEENS_10bfloat16_tENS5_IJlSB_lEEESJ_SK_NS4_8TiledMMAINS4_8MMA_AtomIJNS4_4SM904GMMA28MMA_64x192x16_F32BF16BF16_SSILNSO_5MajorE0ELSQ_0ELNSO_7ScaleInE1ELSR_1EEEEEENS4_6LayoutINS5_IJNSA_ILi2EEESB_SB_EEENS5_IJSB_NSA_ILi0EEESX_EEEEENS5_IJNS4_10UnderscoreES10_S10_EEEEENS4_13SM90_TMA_LOADENS4_14ComposedLayoutINS4_7SwizzleILi3ELi4ELi3EEENS4_18smem_ptr_flag_bitsILi16EEENSU_INS5_IJNSA_ILi8EEESH_EEENS5_IJSH_SB_EEEEEEEvNS4_8identityES13_S1D_vS1E_EENS_8epilogue10collective6detail29Sm90TmaWarpSpecializedAdapterINS1H_15DefaultEpilogueISJ_SK_SK_NS1G_6thread17LinearCombinationISJ_Li1EffLNS1L_9ScaleType4KindE0ELNS_15FloatRoundStyleE2ESJ_EENS1_15EpilogueDefaultEEEEEvvEEEEvNT_6ParamsE,"",@"SHT_CUDA_INFO"
	.sectionflags	@""
	.align	4


	//----- nvinfo : EIATTR_CUDA_API_VERSION
	.align		4
        /*0000*/ 	.byte	0x04, 0x37
        /*0002*/ 	.short	(.L_21 - .L_20)
.L_20:
        /*0004*/ 	.word	0x00000082


	//----- nvinfo : EIATTR_KPARAM_INFO
	.align		4
.L_21:
        /*0008*/ 	.byte	0x04, 0x17
        /*000a*/ 	.short	(.L_23 - .L_22)
.L_22:
        /*000c*/ 	.word	0x00000000
        /*0010*/ 	.short	0x0000
        /*0012*/ 	.short	0x0070
        /*0014*/ 	.byte	0x00, 0xf0, 0x01, 0x10


	//----- nvinfo : EIATTR_SPARSE_MMA_MASK
	.align		4
.L_23:
        /*0018*/ 	.byte	0x03, 0x50
        /*001a*/ 	.short	0x0000


	//----- nvinfo : EIATTR_MAXREG_COUNT
	.align		4
        /*001c*/ 	.byte	0x03, 0x1b
        /*001e*/ 	.short	0x00a8


	//----- nvinfo : EIATTR_NUM_BARRIERS
	.align		4
        /*0020*/ 	.byte	0x02, 0x4c
        /*0022*/ 	.byte	0x01
	.zero		1


	//----- nvinfo : EIATTR_EXTERNS
	.align		4
        /*0024*/ 	.byte	0x04, 0x0f
        /*0026*/ 	.short	(.L_25 - .L_24)


	//   ....[0]....
	.align		4
.L_24:
        /*0028*/ 	.word	index@(__assertfail)


	//----- nvinfo : EIATTR_MERCURY_ISA_VERSION
	.align		4
.L_25:
        /*002c*/ 	.byte	0x03, 0x5f
        /*002e*/ 	.short	0x0101


	//----- nvinfo : EIATTR_INT_WARP_WIDE_INSTR_OFFSETS
	.align		4
        /*0030*/ 	.byte	0x04, 0x31
        /*0032*/ 	.short	(.L_27 - .L_26)


	//   ....[0]....
.L_26:
        /*0034*/ 	.word	0x00000410


	//   ....[1]....
        /*0038*/ 	.word	0x00000420


	//   ....[2]....
        /*003c*/ 	.word	0x000004e0


	//----- nvinfo : EIATTR_COOP_GROUP_MASK_REGIDS
	.align		4
.L_27:
        /*0040*/ 	.byte	0x04, 0x29
        /*0042*/ 	.short	(.L_29 - .L_28)


	//   ....[0]....
.L_28:
        /*0044*/ 	.word	0xffffffff


	//   ....[1]....
        /*0048*/ 	.word	0xffffffff


	//   ....[2]....
        /*004c*/ 	.word	0xffffffff


	//   ....[3]....
        /*0050*/ 	.word	0xffffffff


	//   ....[4]....
        /*0054*/ 	.word	0xffffffff


	//----- nvinfo : EIATTR_COOP_GROUP_INSTR_OFFSETS
	.align		4
.L_29:
        /*0058*/ 	.byte	0x04, 0x28
        /*005a*/ 	.short	(.L_31 - .L_30)


	//   ....[0]....
.L_30:
        /*005c*/ 	.word	0x00000060


	//   ....[1]....
        /*0060*/ 	.word	0x00000070


	//   ....[2]....
        /*0064*/ 	.word	0x00000130


	//   ....[3]....
        /*0068*/ 	.word	0x000002e0


	//   ....[4]....
        /*006c*/ 	.word	0x000011d0


	//----- nvinfo : EIATTR_REG_RECONFIG
	.align		4
.L_31:
        /*0070*/ 	.byte	0x01, 0x54
	.zero		2


	//----- nvinfo : EIATTR_SYSCALL_OFFSETS
	.align		4
        /*0074*/ 	.byte	0x04, 0x46
        /*0076*/ 	.short	(.L_33 - .L_32)


	//   ....[0]....
.L_32:
        /*0078*/ 	.word	0x000013c0


	//----- nvinfo : EIATTR_MBARRIER_INSTR_OFFSETS
	.align		4
.L_33:
        /*007c*/ 	.byte	0x04, 0x39
        /*007e*/ 	.short	(.L_35 - .L_34)


	//   ....[0]....
.L_34:
        /*0080*/ 	.word	0x00000230
        /*0084*/ 	.word	0x000000ff
        /*0088*/ 	.word	0x00000000
        /*008c*/ 	.short	0x0100
        /*008e*/ 	.byte	0x08
	.zero		1


	//   ....[1]....
        /*0090*/ 	.word	0x00000240
        /*0094*/ 	.word	0x000000ff
        /*0098*/ 	.word	0x00000028
        /*009c*/ 	.short	0x0100
        /*009e*/ 	.byte	0x08
	.zero		1


	//   ....[2]....
        /*00a0*/ 	.word	0x00000250
        /*00a4*/ 	.word	0x000000ff
        /*00a8*/ 	.word	0x00000008
        /*00ac*/ 	.short	0x0100
        /*00ae*/ 	.byte	0x08
	.zero		1


	//   ....[3]....
        /*00b0*/ 	.word	0x00000260
        /*00b4*/ 	.word	0x000000ff
        /*00b8*/ 	.word	0x00000030
        /*00bc*/ 	.short	0x0100
        /*00be*/ 	.byte	0x08
	.zero		1


	//   ....[4]....
        /*00c0*/ 	.word	0x00000270
        /*00c4*/ 	.word	0x000000ff
        /*00c8*/ 	.word	0x00000010
        /*00cc*/ 	.short	0x0100
        /*00ce*/ 	.byte	0x08
	.zero		1


	//   ....[5]....
        /*00d0*/ 	.word	0x00000280
        /*00d4*/ 	.word	0x000000ff
        /*00d8*/ 	.word	0x00000038
        /*00dc*/ 	.short	0x0100
        /*00de*/ 	.byte	0x08
	.zero		1


	//   ....[6]....
        /*00e0*/ 	.word	0x00000290
        /*00e4*/ 	.word	0x000000ff
        /*00e8*/ 	.word	0x00000018
        /*00ec*/ 	.short	0x0100
        /*00ee*/ 	.byte	0x08
	.zero		1


	//   ....[7]....
        /*00f0*/ 	.word	0x000002a0
        /*00f4*/ 	.word	0x000000ff
        /*00f8*/ 	.word	0x00000040
        /*00fc*/ 	.short	0x0100
        /*00fe*/ 	.byte	0x08
	.zero		1


	//   ....[8]....
        /*0100*/ 	.word	0x000002b0
        /*0104*/ 	.word	0x000000ff
        /*0108*/ 	.word	0x00000020
        /*010c*/ 	.short	0x0100
        /*010e*/ 	.byte	0x08
	.zero		1


	//   ....[9]....
        /*0110*/ 	.word	0x000002c0
        /*0114*/ 	.word	0x000000ff
        /*0118*/ 	.word	0x00000048
        /*011c*/ 	.short	0x0100
        /*011e*/ 	.byte	0x08
	.zero		1


	//   ....[10]....
        /*0120*/ 	.word	0x00000560
        /*0124*/ 	.word	0x000000ff
        /*0128*/ 	.word	0x00000060
        /*012c*/ 	.short	0x0100
        /*012e*/ 	.byte	0x08
	.zero		1


	//   ....[11]....
        /*0130*/ 	.word	0x000005e0
        /*0134*/ 	.word	0x000000ff
        /*0138*/ 	.word	0x00000068
        /*013c*/ 	.short	0x0100
        /*013e*/ 	.byte	0x08
	.zero		1


	//   ....[12]....
        /*0140*/ 	.word	0x00001440
        /*0144*/ 	.word	0x00000003
        /*0148*/ 	.word	0x00000000
        /*014c*/ 	.short	0x010a
        /*014e*/ 	.byte	0x3f
	.zero		1


	//   ....[13]....
        /*0150*/ 	.word	0x000014a0
        /*0154*/ 	.word	0x00000003
        /*0158*/ 	.word	0x00000000
        /*015c*/ 	.short	0x010a
        /*015e*/ 	.byte	0x3f
	.zero		1


	//   ....[14]....
        /*0160*/ 	.word	0x000017f0
        /*0164*/ 	.word	0x000000ff
        /*0168*/ 	.word	0x00000000
        /*016c*/ 	.short	0x010a
        /*016e*/ 	.byte	0x07
	.zero		1


	//   ....[15]....
        /*0170*/ 	.word	0x00001830
        /*0174*/ 	.word	0x000000ff
        /*0178*/ 	.word	0x00000000
        /*017c*/ 	.short	0x010a
        /*017e*/ 	.byte	0x07
	.zero		1


	//   ....[16]....
        /*0180*/ 	.word	0x00001a90
        /*0184*/ 	.word	0x000000ff
        /*0188*/ 	.word	0x00000000
        /*018c*/ 	.short	0x0101
        /*018e*/ 	.byte	0x07
	.zero		1


	//   ....[17]....
        /*0190*/ 	.word	0x00001c70
        /*0194*/ 	.word	0x000000ff
        /*0198*/ 	.word	0x00000000
        /*019c*/ 	.short	0x0101
        /*019e*/ 	.byte	0x06
	.zero		1


	//   ....[18]....
        /*01a0*/ 	.word	0x00008b00
        /*01a4*/ 	.word	0x0000000e
        /*01a8*/ 	.word	0x00000028
        /*01ac*/ 	.short	0x010a
        /*01ae*/ 	.byte	0x3f
	.zero		1


	//   ....[19]....
        /*01b0*/ 	.word	0x00008e90
        /*01b4*/ 	.word	0x00000006
        /*01b8*/ 	.word	0x00000068
        /*01bc*/ 	.short	0x0101
        /*01be*/ 	.byte	0x3f
	.zero		1


	//   ....[20]....
        /*01c0*/ 	.word	0x000095b0
        /*01c4*/ 	.word	0x00000007
        /*01c8*/ 	.word	0x00000000
        /*01cc*/ 	.short	0x010a
        /*01ce*/ 	.byte	0x3f
	.zero		1


	//   ....[21]....
        /*01d0*/ 	.word	0x00009630
        /*01d4*/ 	.word	0x00000009
        /*01d8*/ 	.word	0x00000000
        /*01dc*/ 	.short	0x010a
        /*01de*/ 	.byte	0x3f
	.zero		1


	//   ....[22]....
        /*01e0*/ 	.word	0x000096c0
        /*01e4*/ 	.word	0x00000006
        /*01e8*/ 	.word	0x00000000
        /*01ec*/ 	.short	0x010a
        /*01ee*/ 	.byte	0x3f
	.zero		1


	//   ....[23]....
        /*01f0*/ 	.word	0x00009750
        /*01f4*/ 	.word	0x00000009
        /*01f8*/ 	.word	0x00000000
        /*01fc*/ 	.short	0x010a
        /*01fe*/ 	.byte	0x3f
	.zero		1


	//   ....[24]....
        /*0200*/ 	.word	0x000097e0
        /*0204*/ 	.word	0x00000003
        /*0208*/ 	.word	0x00000000
        /*020c*/ 	.short	0x010a
        /*020e*/ 	.byte	0x3f
	.zero		1


	//   ....[25]....
        /*0210*/ 	.word	0x00009840
        /*0214*/ 	.word	0x00000003
        /*0218*/ 	.word	0x00000000
        /*021c*/ 	.short	0x010a
        /*021e*/ 	.byte	0x3f
	.zero		1


	//   ....[26]....
        /*0220*/ 	.word	0x000098a0
        /*0224*/ 	.word	0x00000004
        /*0228*/ 	.word	0x00000000
        /*022c*/ 	.short	0x010a
        /*022e*/ 	.byte	0x3f
	.zero		1


	//   ....[27]....
        /*0230*/ 	.word	0x00009970
        /*0234*/ 	.word	0x0000000e
        /*0238*/ 	.word	0x00000028
        /*023c*/ 	.short	0x010a
        /*023e*/ 	.byte	0x3f
	.zero		1


	//   ....[28]....
        /*0240*/ 	.word	0x00009a40
        /*0244*/ 	.word	0x00000007
        /*0248*/ 	.word	0x00000000
        /*024c*/ 	.short	0x010a
        /*024e*/ 	.byte	0x3f
	.zero		1


	//   ....[29]....
        /*0250*/ 	.word	0x00009a90
        /*0254*/ 	.word	0x00000009
        /*0258*/ 	.word	0x00000000
        /*025c*/ 	.short	0x010a
        /*025e*/ 	.byte	0x3f
	.zero		1


	//   ....[30]....
        /*0260*/ 	.word	0x00009ae0
        /*0264*/ 	.word	0x00000006
        /*0268*/ 	.word	0x00000000
        /*026c*/ 	.short	0x010a
        /*026e*/ 	.byte	0x3f
	.zero		1


	//   ....[31]....
        /*0270*/ 	.word	0x00009b30
        /*0274*/ 	.word	0x00000009
        /*0278*/ 	.word	0x00000000
        /*027c*/ 	.short	0x010a
        /*027e*/ 	.byte	0x3f
	.zero		1


	//----- nvinfo : EIATTR_NUM_MBARRIERS
	.align		4
.L_35:
        /*0280*/ 	.byte	0x03, 0x38
        /*0282*/ 	.short	0x000c


	//----- nvinfo : EIATTR_EXIT_INSTR_OFFSETS
	.align		4
        /*0284*/ 	.byte	0x04, 0x1c
        /*0286*/ 	.short	(.L_37 - .L_36)


	//   ....[0]....
.L_36:
        /*0288*/ 	.word	0x00000680


	//   ....[1]....
        /*028c*/ 	.word	0x00000f50


	//   ....[2]....
        /*0290*/ 	.word	0x000081e0


	//   ....[3]....
        /*0294*/ 	.word	0x00008810


	//   ....[4]....
        /*0298*/ 	.word	0x00009830


	//----- nvinfo : EIATTR_MAX_THREADS
	.align		4
.L_37:
        /*029c*/ 	.byte	0x04, 0x05
        /*029e*/ 	.short	(.L_39 - .L_38)
.L_38:
        /*02a0*/ 	.word	0x00000180
        /*02a4*/ 	.word	0x00000001
        /*02a8*/ 	.word	0x00000001


	//----- nvinfo : EIATTR_CRS_STACK_SIZE
	.align		4
.L_39:
        /*02ac*/ 	.byte	0x04, 0x1e
        /*02ae*/ 	.short	(.L_41 - .L_40)
.L_40:
        /*02b0*/ 	.word	0x00000000


	//----- nvinfo : EIATTR_CBANK_PARAM_SIZE
	.align		4
.L_41:
        /*02b4*/ 	.byte	0x03, 0x19
        /*02b6*/ 	.short	0x0470


	//----- nvinfo : EIATTR_PARAM_CBANK
	.align		4
        /*02b8*/ 	.byte	0x04, 0x0a
        /*02ba*/ 	.short	(.L_43 - .L_42)
	.align		4
.L_42:
        /*02bc*/ 	.word	index@(.nv.constant0._ZN7cutlass13device_kernelINS_4gemm6kernel13GemmUniversalIN4cute5tupleIJiiiiEEENS1_10collective13CollectiveMmaINS1_34MainloopSm90TmaGmmaWarpSpecializedILi5ENS5_IJNS4_1CILi1EEESB_SB_EEENS1_35KernelTmaWarpSpecializedCooperativeEEENS5_IJNSA_ILi128EEENSA_ILi192EEENSA_ILi64EEEEEENS_10bfloat16_tENS5_IJlSB_lEEESJ_SK_NS4_8TiledMMAINS4_8MMA_AtomIJNS4_4SM904GMMA28MMA_64x192x16_F32BF16BF16_SSILNSO_5MajorE0ELSQ_0ELNSO_7ScaleInE1ELSR_1EEEEEENS4_6LayoutINS5_IJNSA_ILi2EEESB_SB_EEENS5_IJSB_NSA_ILi0EEESX_EEEEENS5_IJNS4_10UnderscoreES10_S10_EEEEENS4_13SM90_TMA_LOADENS4_14ComposedLayoutINS4_7SwizzleILi3ELi4ELi3EEENS4_18smem_ptr_flag_bitsILi16EEENSU_INS5_IJNSA_ILi8EEESH_EEENS5_IJSH_SB_EEEEEEEvNS4_8identityES13_S1D_vS1E_EENS_8epilogue10collective6detail29Sm90TmaWarpSpecializedAdapterINS1H_15DefaultEpilogueISJ_SK_SK_NS1G_6thread17LinearCombinationISJ_Li1EffLNS1L_9ScaleType4KindE0ELNS_15FloatRoundStyleE2ESJ_EENS1_15EpilogueDefaultEEEEEvvEEEEvNT_6ParamsE)
        /*02c0*/ 	.short	0x0210
        /*02c2*/ 	.short	0x0470


	//----- nvinfo : EIATTR_SW_WAR
	.align		4
.L_43:
        /*02c4*/ 	.byte	0x04, 0x36
        /*02c6*/ 	.short	(.L_45 - .L_44)
.L_44:
        /*02c8*/ 	.word	0x00000008
.L_45:


//--------------------- .nv.callgraph             --------------------------
	.section	.nv.callgraph,"",@"SHT_CUDA_CALLGRAPH"
	.align	4
	.sectionentsize	8
	.align		4
        /*0000*/ 	.word	0x00000000
	.align		4
        /*0004*/ 	.word	0xffffffff
	.align		4
        /*0008*/ 	.word	index@(_ZN7cutlass13device_kernelINS_4gemm6kernel13GemmUniversalIN4cute5tupleIJiiiiEEENS1_10collective13CollectiveMmaINS1_34MainloopSm90TmaGmmaWarpSpecializedILi5ENS5_IJNS4_1CILi1EEESB_SB_EEENS1_35KernelTmaWarpSpecializedCooperativeEEENS5_IJNSA_ILi128EEENSA_ILi192EEENSA_ILi64EEEEEENS_10bfloat16_tENS5_IJlSB_lEEESJ_SK_NS4_8TiledMMAINS4_8MMA_AtomIJNS4_4SM904GMMA28MMA_64x192x16_F32BF16BF16_SSILNSO_5MajorE0ELSQ_0ELNSO_7ScaleInE1ELSR_1EEEEEENS4_6LayoutINS5_IJNSA_ILi2EEESB_SB_EEENS5_IJSB_NSA_ILi0EEESX_EEEEENS5_IJNS4_10UnderscoreES10_S10_EEEEENS4_13SM90_TMA_LOADENS4_14ComposedLayoutINS4_7SwizzleILi3ELi4ELi3EEENS4_18smem_ptr_flag_bitsILi16EEENSU_INS5_IJNSA_ILi8EEESH_EEENS5_IJSH_SB_EEEEEEEvNS4_8identityES13_S1D_vS1E_EENS_8epilogue10collective6detail29Sm90TmaWarpSpecializedAdapterINS1H_15DefaultEpilogueISJ_SK_SK_NS1G_6thread17LinearCombinationISJ_Li1EffLNS1L_9ScaleType4KindE0ELNS_15FloatRoundStyleE2ESJ_EENS1_15EpilogueDefaultEEEEEvvEEEEvNT_6ParamsE)
	.align		4
        /*000c*/ 	.word	index@(__assertfail)
	.align		4
        /*0010*/ 	.word	0x00000000
	.align		4
        /*0014*/ 	.word	0xfffffffe
	.align		4
        /*0018*/ 	.word	0x00000000
	.align		4
        /*001c*/ 	.word	0xfffffffd
	.align		4
        /*0020*/ 	.word	0x00000000
	.align		4
        /*0024*/ 	.word	0xfffffffc


//--------------------- .nv.constant4             --------------------------
	.section	.nv.constant4,"a",@progbits
	.align	8
	.align		8
.nv.constant4:
        /*0000*/ 	.dword	__assertfail
	.align		8
        /*0008*/ 	.dword	__unnamed_1
	.align		8
        /*0010*/ 	.dword	_ZN39_INTERNAL_1a7c3d06_4_k_cu_e1b00eca_87204cuda3std3__45__cpo5beginE
	.align		8
        /*0018*/ 	.dword	_ZN39_INTERNAL_1a7c3d06_4_k_cu_e1b00eca_87204cuda3std3__45__cpo3endE
	.align		8
        /*0020*/ 	.dword	_ZN39_INTERNAL_1a7c3d06_4_k_cu_e1b00eca_87204cuda3std3__45__cpo6cbeginE
	.align		8
        /*0028*/ 	.dword	_ZN39_INTERNAL_1a7c3d06_4_k_cu_e1b00eca_87204cuda3std3__45__cpo4cendE
	.align		8
        /*0030*/ 	.dword	_ZN39_INTERNAL_1a7c3d06_4_k_cu_e1b00eca_87204cuda3std3__441_GLOBAL__N__1a7c3d06_4_k_cu_e1b00eca_87206ignoreE
	.align		8
        /*0038*/ 	.dword	_ZN39_INTERNAL_1a7c3d06_4_k_cu_e1b00eca_87204cuda3std3__419piecewise_constructE
	.align		8
        /*0040*/ 	.dword	_ZN39_INTERNAL_1a7c3d06_4_k_cu_e1b00eca_87204cuda3std3__48in_placeE
	.align		8
        /*0048*/ 	.dword	_ZN39_INTERNAL_1a7c3d06_4_k_cu_e1b00eca_87204cuda3std6ranges3__45__cpo4swapE
	.align		8
        /*0050*/ 	.dword	_ZN39_INTERNAL_1a7c3d06_4_k_cu_e1b00eca_87204cuda3std6ranges3__45__cpo9iter_moveE
	.align		8
        /*0058*/ 	.dword	_ZN39_INTERNAL_1a7c3d06_4_k_cu_e1b00eca_87204cute7productE
	.align		8
        /*0060*/ 	.dword	_ZN39_INTERNAL_1a7c3d06_4_k_cu_e1b00eca_87204cute1_E
	.align		8
        /*0068*/ 	.dword	$str$22
	.align		8
        /*0070*/ 	.dword	$str$23


//--------------------- .text._ZN7cutlass13device_kernelINS_4gemm6kernel13GemmUniversalIN4cute5tupleIJiiiiEEENS1_10collective13CollectiveMmaINS1_34MainloopSm90TmaGmmaWarpSpecializedILi5ENS5_IJNS4_1CILi1EEESB_SB_EEENS1_35KernelTmaWarpSpecializedCooperativeEEENS5_IJNSA_ILi128EEENSA_ILi192EEENSA_ILi64EEEEEENS_10bfloat16_tENS5_IJlSB_lEEESJ_SK_NS4_8TiledMMAINS4_8MMA_AtomIJNS4_4SM904GMMA28MMA_64x192x16_F32BF16BF16_SSILNSO_5MajorE0ELSQ_0ELNSO_7ScaleInE1ELSR_1EEEEEENS4_6LayoutINS5_IJNSA_ILi2EEESB_SB_EEENS5_IJSB_NSA_ILi0EEESX_EEEEENS5_IJNS4_10UnderscoreES10_S10_EEEEENS4_13SM90_TMA_LOADENS4_14ComposedLayoutINS4_7SwizzleILi3ELi4ELi3EEENS4_18smem_ptr_flag_bitsILi16EEENSU_INS5_IJNSA_ILi8EEESH_EEENS5_IJSH_SB_EEEEEEEvNS4_8identityES13_S1D_vS1E_EENS_8epilogue10collective6detail29Sm90TmaWarpSpecializedAdapterINS1H_15DefaultEpilogueISJ_SK_SK_NS1G_6thread17LinearCombinationISJ_Li1EffLNS1L_9ScaleType4KindE0ELNS_15FloatRoundStyleE2ESJ_EENS1_15EpilogueDefaultEEEEEvvEEEEvNT_6ParamsE --------------------------
	.section	.text._ZN7cutlass13device_kernelINS_4gemm6kernel13GemmUniversalIN4cute5tupleIJiiiiEEENS1_10collective13CollectiveMmaINS1_34MainloopSm90TmaGmmaWarpSpecializedILi5ENS5_IJNS4_1CILi1EEESB_SB_EEENS1_35KernelTmaWarpSpecializedCooperativeEEENS5_IJNSA_ILi128EEENSA_ILi192EEENSA_ILi64EEEEEENS_10bfloat16_tENS5_IJlSB_lEEESJ_SK_NS4_8TiledMMAINS4_8MMA_AtomIJNS4_4SM904GMMA28MMA_64x192x16_F32BF16BF16_SSILNSO_5MajorE0ELSQ_0ELNSO_7ScaleInE1ELSR_1EEEEEENS4_6LayoutINS5_IJNSA_ILi2EEESB_SB_EEENS5_IJSB_NSA_ILi0EEESX_EEEEENS5_IJNS4_10UnderscoreES10_S10_EEEEENS4_13SM90_TMA_LOADENS4_14ComposedLayoutINS4_7SwizzleILi3ELi4ELi3EEENS4_18smem_ptr_flag_bitsILi16EEENSU_INS5_IJNSA_ILi8EEESH_EEENS5_IJSH_SB_EEEEEEEvNS4_8identityES13_S1D_vS1E_EENS_8epilogue10collective6detail29Sm90TmaWarpSpecializedAdapterINS1H_15DefaultEpilogueISJ_SK_SK_NS1G_6thread17LinearCombinationISJ_Li1EffLNS1L_9ScaleType4KindE0ELNS_15FloatRoundStyleE2ESJ_EENS1_15EpilogueDefaultEEEEEvvEEEEvNT_6ParamsE,"ax",@progbits
	.align	128
.text._ZN7cutlass13device_kernelINS_4gemm6kernel13GemmUniversalIN4cute5tupleIJiiiiEEENS1_10collective13CollectiveMmaINS1_34MainloopSm90TmaGmmaWarpSpecializedILi5ENS5_IJNS4_1CILi1EEESB_SB_EEENS1_35KernelTmaWarpSpecializedCooperativeEEENS5_IJNSA_ILi128EEENSA_ILi192EEENSA_ILi64EEEEEENS_10bfloat16_tENS5_IJlSB_lEEESJ_SK_NS4_8TiledMMAINS4_8MMA_AtomIJNS4_4SM904GMMA28MMA_64x192x16_F32BF16BF16_SSILNSO_5MajorE0ELSQ_0ELNSO_7ScaleInE1ELSR_1EEEEEENS4_6LayoutINS5_IJNSA_ILi2EEESB_SB_EEENS5_IJSB_NSA_ILi0EEESX_EEEEENS5_IJNS4_10UnderscoreES10_S10_EEEEENS4_13SM90_TMA_LOADENS4_14ComposedLayoutINS4_7SwizzleILi3ELi4ELi3EEENS4_18smem_ptr_flag_bitsILi16EEENSU_INS5_IJNSA_ILi8EEESH_EEENS5_IJSH_SB_EEEEEEEvNS4_8identityES13_S1D_vS1E_EENS_8epilogue10collective6detail29Sm90TmaWarpSpecializedAdapterINS1H_15DefaultEpilogueISJ_SK_SK_NS1G_6thread17LinearCombinationISJ_Li1EffLNS1L_9ScaleType4KindE0ELNS_15FloatRoundStyleE2ESJ_EENS1_15EpilogueDefaultEEEEEvvEEEEvNT_6ParamsE:
        .type           _ZN7cutlass13device_kernelINS_4gemm6kernel13GemmUniversalIN4cute5tupleIJiiiiEEENS1_10collective13CollectiveMmaINS1_34MainloopSm90TmaGmmaWarpSpecializedILi5ENS5_IJNS4_1CILi1EEESB_SB_EEENS1_35KernelTmaWarpSpecializedCooperativeEEENS5_IJNSA_ILi128EEENSA_ILi192EEENSA_ILi64EEEEEENS_10bfloat16_tENS5_IJlSB_lEEESJ_SK_NS4_8TiledMMAINS4_8MMA_AtomIJNS4_4SM904GMMA28MMA_64x192x16_F32BF16BF16_SSILNSO_5MajorE0ELSQ_0ELNSO_7ScaleInE1ELSR_1EEEEEENS4_6LayoutINS5_IJNSA_ILi2EEESB_SB_EEENS5_IJSB_NSA_ILi0EEESX_EEEEENS5_IJNS4_10UnderscoreES10_S10_EEEEENS4_13SM90_TMA_LOADENS4_14ComposedLayoutINS4_7SwizzleILi3ELi4ELi3EEENS4_18smem_ptr_flag_bitsILi16EEENSU_INS5_IJNSA_ILi8EEESH_EEENS5_IJSH_SB_EEEEEEEvNS4_8identityES13_S1D_vS1E_EENS_8epilogue10collective6detail29Sm90TmaWarpSpecializedAdapterINS1H_15DefaultEpilogueISJ_SK_SK_NS1G_6thread17LinearCombinationISJ_Li1EffLNS1L_9ScaleType4KindE0ELNS_15FloatRoundStyleE2ESJ_EENS1_15EpilogueDefaultEEEEEvvEEEEvNT_6ParamsE,@function
        .size           _ZN7cutlass13device_kernelINS_4gemm6kernel13GemmUniversalIN4cute5tupleIJiiiiEEENS1_10collective13CollectiveMmaINS1_34MainloopSm90TmaGmmaWarpSpecializedILi5ENS5_IJNS4_1CILi1EEESB_SB_EEENS1_35KernelTmaWarpSpecializedCooperativeEEENS5_IJNSA_ILi128EEENSA_ILi192EEENSA_ILi64EEEEEENS_10bfloat16_tENS5_IJlSB_lEEESJ_SK_NS4_8TiledMMAINS4_8MMA_AtomIJNS4_4SM904GMMA28MMA_64x192x16_F32BF16BF16_SSILNSO_5MajorE0ELSQ_0ELNSO_7ScaleInE1ELSR_1EEEEEENS4_6LayoutINS5_IJNSA_ILi2EEESB_SB_EEENS5_IJSB_NSA_ILi0EEESX_EEEEENS5_IJNS4_10UnderscoreES10_S10_EEEEENS4_13SM90_TMA_LOADENS4_14ComposedLayoutINS4_7SwizzleILi3ELi4ELi3EEENS4_18smem_ptr_flag_bitsILi16EEENSU_INS5_IJNSA_ILi8EEESH_EEENS5_IJSH_SB_EEEEEEEvNS4_8identityES13_S1D_vS1E_EENS_8epilogue10collective6detail29Sm90TmaWarpSpecializedAdapterINS1H_15DefaultEpilogueISJ_SK_SK_NS1G_6thread17LinearCombinationISJ_Li1EffLNS1L_9ScaleType4KindE0ELNS_15FloatRoundStyleE2ESJ_EENS1_15EpilogueDefaultEEEEEvvEEEEvNT_6ParamsE,(.L_x_260 - _ZN7cutlass13device_kernelINS_4gemm6kernel13GemmUniversalIN4cute5tupleIJiiiiEEENS1_10collective13CollectiveMmaINS1_34MainloopSm90TmaGmmaWarpSpecializedILi5ENS5_IJNS4_1CILi1EEESB_SB_EEENS1_35KernelTmaWarpSpecializedCooperativeEEENS5_IJNSA_ILi128EEENSA_ILi192EEENSA_ILi64EEEEEENS_10bfloat16_tENS5_IJlSB_lEEESJ_SK_NS4_8TiledMMAINS4_8MMA_AtomIJNS4_4SM904GMMA28MMA_64x192x16_F32BF16BF16_SSILNSO_5MajorE0ELSQ_0ELNSO_7ScaleInE1ELSR_1EEEEEENS4_6LayoutINS5_IJNSA_ILi2EEESB_SB_EEENS5_IJSB_NSA_ILi0EEESX_EEEEENS5_IJNS4_10UnderscoreES10_S10_EEEEENS4_13SM90_TMA_LOADENS4_14ComposedLayoutINS4_7SwizzleILi3ELi4ELi3EEENS4_18smem_ptr_flag_bitsILi16EEENSU_INS5_IJNSA_ILi8EEESH_EEENS5_IJSH_SB_EEEEEEEvNS4_8identityES13_S1D_vS1E_EENS_8epilogue10collective6detail29Sm90TmaWarpSpecializedAdapterINS1H_15DefaultEpilogueISJ_SK_SK_NS1G_6thread17LinearCombinationISJ_Li1EffLNS1L_9ScaleType4KindE0ELNS_15FloatRoundStyleE2ESJ_EENS1_15EpilogueDefaultEEEEEvvEEEEvNT_6ParamsE)
        .other          _ZN7cutlass13device_kernelINS_4gemm6kernel13GemmUniversalIN4cute5tupleIJiiiiEEENS1_10collective13CollectiveMmaINS1_34MainloopSm90TmaGmmaWarpSpecializedILi5ENS5_IJNS4_1CILi1EEESB_SB_EEENS1_35KernelTmaWarpSpecializedCooperativeEEENS5_IJNSA_ILi128EEENSA_ILi192EEENSA_ILi64EEEEEENS_10bfloat16_tENS5_IJlSB_lEEESJ_SK_NS4_8TiledMMAINS4_8MMA_AtomIJNS4_4SM904GMMA28MMA_64x192x16_F32BF16BF16_SSILNSO_5MajorE0ELSQ_0ELNSO_7ScaleInE1ELSR_1EEEEEENS4_6LayoutINS5_IJNSA_ILi2EEESB_SB_EEENS5_IJSB_NSA_ILi0EEESX_EEEEENS5_IJNS4_10UnderscoreES10_S10_EEEEENS4_13SM90_TMA_LOADENS4_14ComposedLayoutINS4_7SwizzleILi3ELi4ELi3EEENS4_18smem_ptr_flag_bitsILi16EEENSU_INS5_IJNSA_ILi8EEESH_EEENS5_IJSH_SB_EEEEEEEvNS4_8identityES13_S1D_vS1E_EENS_8epilogue10collective6detail29Sm90TmaWarpSpecializedAdapterINS1H_15DefaultEpilogueISJ_SK_SK_NS1G_6thread17LinearCombinationISJ_Li1EffLNS1L_9ScaleType4KindE0ELNS_15FloatRoundStyleE2ESJ_EENS1_15EpilogueDefaultEEEEEvvEEEEvNT_6ParamsE,@"STO_CUDA_ENTRY STV_DEFAULT"
_ZN7cutlass13device_kernelINS_4gemm6kernel13GemmUniversalIN4cute5tupleIJiiiiEEENS1_10collective13CollectiveMmaINS1_34MainloopSm90TmaGmmaWarpSpecializedILi5ENS5_IJNS4_1CILi1EEESB_SB_EEENS1_35KernelTmaWarpSpecializedCooperativeEEENS5_IJNSA_ILi128EEENSA_ILi192EEENSA_ILi64EEEEEENS_10bfloat16_tENS5_IJlSB_lEEESJ_SK_NS4_8TiledMMAINS4_8MMA_AtomIJNS4_4SM904GMMA28MMA_64x192x16_F32BF16BF16_SSILNSO_5MajorE0ELSQ_0ELNSO_7ScaleInE1ELSR_1EEEEEENS4_6LayoutINS5_IJNSA_ILi2EEESB_SB_EEENS5_IJSB_NSA_ILi0EEESX_EEEEENS5_IJNS4_10UnderscoreES10_S10_EEEEENS4_13SM90_TMA_LOADENS4_14ComposedLayoutINS4_7SwizzleILi3ELi4ELi3EEENS4_18smem_ptr_flag_bitsILi16EEENSU_INS5_IJNSA_ILi8EEESH_EEENS5_IJSH_SB_EEEEEEEvNS4_8identityES13_S1D_vS1E_EENS_8epilogue10collective6detail29Sm90TmaWarpSpecializedAdapterINS1H_15DefaultEpilogueISJ_SK_SK_NS1G_6thread17LinearCombinationISJ_Li1EffLNS1L_9ScaleType4KindE0ELNS_15FloatRoundStyleE2ESJ_EENS1_15EpilogueDefaultEEEEEvvEEEEvNT_6ParamsE:
[----:B------:R-:W0:Y:S01]  /*0000*/  LDC R1, c[0x0][0x28] ;  /* 0x00000a00ff017b82 */ /* 0x000e220000000800 */
[----:B------:R-:W1:Y:S01]  /*0010*/  S2R R3, SR_TID.X ;  /* 0x0000000000037919 */ /* 0x000e620000002100 */
[----:B------:R-:W-:Y:S01]  /*0020*/  ELECT P0, URZ, PT ;  /* 0x00000000003f782f */ /* 0x000fe20003800000 */
[----:B------:R-:W-:Y:S01]  /*0030*/  BSSY B0, `(.L_x_0) ;  /* 0x000000f000007945 */ /* 0x000fe20003800000 */
[--C-:B-1----:R-:W-:Y:S02]  /*0040*/  SHF.R.U32.HI R0, RZ, 0x5, R3.reuse ;  /* 0x00000005ff007819 */ /* 0x102fe40000011603 */
[----:B------:R-:W-:-:S03]  /*0050*/  SHF.R.U32.HI R14, RZ, 0x7, R3 ;  /* 0x00000007ff0e7819 */ /* 0x000fc60000011603 */
[----:B------:R-:W1:Y:S04]  /*0060*/  SHFL.IDX PT, R4, R0, RZ, 0x1f ;  /* 0x00001fff00047589 */ /* 0x000e6800000e0000 */
[----:B------:R2:W3:Y:S01]  /*0070*/  SHFL.IDX PT, R10, R14, RZ, 0x1f ;  /* 0x00001fff0e0a7589 */ /* 0x0004e200000e0000 */
[----:B-1----:R-:W-:-:S13]  /*0080*/  ISETP.NE.OR P0, PT, R4, RZ, !P0 ;  /* 0x000000ff0400720c */ /* 0x002fda0004705670 */
[----:B0-23--:R-:W-:Y:S05]  /*0090*/  @P0 BRA `(.L_x_1) ;  /* 0x0000000000200947 */ /* 0x00dfea0003800000 */
[----:B------:R-:W-:Y:S02]  /*00a0*/  ULDC.64 UR4, c[0x0][0x198] ;  /* 0x0000660000047ab9 */ /* 0x000fe40000000a00 */
[----:B------:R-:W-:Y:S02]  /*00b0*/  UIADD3 UR6, UP0, UR4, 0xf0, URZ ;  /* 0x000000f004067890 */ /* 0x000fe4000ff1e03f */
[----:B------:R-:W-:Y:S02]  /*00c0*/  UIADD3 UR4, UP1, UR4, 0x1f0, URZ ;  /* 0x000001f004047890 */ /* 0x000fe4000ff3e03f */
[----:B------:R-:W-:Y:S02]  /*00d0*/  UIADD3.X UR7, URZ, UR5, URZ, UP0, !UPT ;  /* 0x000000053f077290 */ /* 0x000fe400087fe43f */
[----:B------:R-:W-:-:S07]  /*00e0*/  UIADD3.X UR5, URZ, UR5, URZ, UP1, !UPT ;  /* 0x000000053f057290 */ /* 0x000fce0008ffe43f */
[----:B------:R0:W-:Y:S02]  /*00f0*/  UTMACCTL.PF [UR6] ;  /* 0x00000000060079b9 */ /* 0x0001e40008040000 */
[----:B------:R0:W-:Y:S02]  /*0100*/  UTMACCTL.PF [UR4] ;  /* 0x00000000040079b9 */ /* 0x0001e40008040000 */
[----:B0-----:R-:W-:Y:S01]  /*0110*/  NOP ;  /* 0x0000000000007918 */ /* 0x001fe20000000000 */
.L_x_1:
[----:B------:R-:W-:Y:S05]  /*0120*/  BSYNC B0 ;  /* 0x0000000000007941 */ /* 0x000fea0003800000 */
.L_x_0:
[----:B------:R-:W0:Y:S02]  /*0130*/  SHFL.IDX PT, R2, R0, RZ, 0x1f ;  /* 0x00001fff00027589 */ /* 0x000e2400000e0000 */
[----:B0-----:R-:W-:-:S13]  /*0140*/  ISETP.NE.AND P0, PT, R2, RZ, PT ;  /* 0x000000ff0200720c */ /* 0x001fda0003f05270 */
[----:B------:R-:W-:Y:S05]  /*0150*/  @P0 BRA `(.L_x_2) ;  /* 0x0000000000600947 */ /* 0x000fea0003800000 */
[----:B------:R-:W0:Y:S01]  /*0160*/  S2UR UR8, SR_CgaCtaId ;  /* 0x00000000000879c3 */ /* 0x000e220000008800 */
[----:B------:R-:W-:Y:S01]  /*0170*/  UMOV UR4, 0x400 ;  /* 0x0000040000047882 */ /* 0x000fe20000000000 */
[----:B------:R-:W-:Y:S01]  /*0180*/  UMOV UR5, 0x1 ;  /* 0x0000000100057882 */ /* 0x000fe20000000000 */
[----:B------:R-:W-:Y:S01]  /*0190*/  UMOV UR6, 0x100 ;  /* 0x0000010000067882 */ /* 0x000fe20000000000 */
[----:B------:R-:W-:Y:S01]  /*01a0*/  ELECT P0, URZ, PT ;  /* 0x00000000003f782f */ /* 0x000fe20003800000 */
[----:B------:R-:W-:-:S04]  /*01b0*/  UIADD3 UR6, -UR6, 0x100000, URZ ;  /* 0x0010000006067890 */ /* 0x000fc8000fffe13f */
[----:B------:R-:W-:Y:S02]  /*01c0*/  USHF.L.U32 UR7, UR6, 0xb, URZ ;  /* 0x0000000b06077899 */ /* 0x000fe4000800063f */
[----:B------:R-:W-:Y:S02]  /*01d0*/  USHF.L.U32 UR6, UR6, 0x1, URZ ;  /* 0x0000000106067899 */ /* 0x000fe4000800063f */
[----:B0-----:R-:W-:Y:S02]  /*01e0*/  ULEA UR8, UR8, UR4, 0x18 ;  /* 0x0000000408087291 */ /* 0x001fe4000f8ec03f */
[----:B------:R-:W-:-:S04]  /*01f0*/  UIADD3 UR4, -UR5, 0x100000, URZ ;  /* 0x0010000005047890 */ /* 0x000fc8000fffe13f */
[----:B------:R-:W-:Y:S02]  /*0200*/  USHF.L.U32 UR5, UR4, 0xb, URZ ;  /* 0x0000000b04057899 */ /* 0x000fe4000800063f */
[----:B------:R-:W-:Y:S01]  /*0210*/  USHF.L.U32 UR4, UR4, 0x1, URZ ;  /* 0x0000000104047899 */ /* 0x000fe2000800063f */
[----:B------:R-:W0:Y:S11]  /*0220*/  FENCE.VIEW.ASYNC.S ;  /* 0x00000000000073c6 */ /* 0x000e360000000000 */
[----:B0-----:R0:W1:Y:S01]  /*0230*/  SYNCS.EXCH.64 URZ, [UR8], UR4 ;  /* 0x00000004083f75b2 */ /* 0x0010620008000100 */
[----:B------:R0:W2:Y:S01]  /*0240*/  SYNCS.EXCH.64 URZ, [UR8+0x28], UR6 ;  /* 0x00002806083f75b2 */ /* 0x0000a20008000100 */
[----:B------:R0:W3:Y:S01]  /*0250*/  SYNCS.EXCH.64 URZ, [UR8+0x8], UR4 ;  /* 0x00000804083f75b2 */ /* 0x0000e20008000100 */
[----:B------:R0:W4:Y:S01]  /*0260*/  SYNCS.EXCH.64 URZ, [UR8+0x30], UR6 ;  /* 0x00003006083f75b2 */ /* 0x0001220008000100 */
[----:B------:R0:W0:Y:S01]  /*0270*/  SYNCS.EXCH.64 URZ, [UR8+0x10], UR4 ;  /* 0x00001004083f75b2 */ /* 0x0000220008000100 */
[----:B------:R0:W0:Y:S01]  /*0280*/  SYNCS.EXCH.64 URZ, [UR8+0x38], UR6 ;  /* 0x00003806083f75b2 */ /* 0x0000220008000100 */
[----:B------:R0:W0:Y:S01]  /*0290*/  SYNCS.EXCH.64 URZ, [UR8+0x18], UR4 ;  /* 0x00001804083f75b2 */ /* 0x0000220008000100 */
[----:B------:R0:W0:Y:S01]  /*02a0*/  SYNCS.EXCH.64 URZ, [UR8+0x40], UR6 ;  /* 0x00004006083f75b2 */ /* 0x0000220008000100 */
[----:B------:R0:W0:Y:S01]  /*02b0*/  SYNCS.EXCH.64 URZ, [UR8+0x20], UR4 ;  /* 0x00002004083f75b2 */ /* 0x0000220008000100 */
[----:B------:R0:W0:Y:S01]  /*02c0*/  SYNCS.EXCH.64 URZ, [UR8+0x48], UR6 ;  /* 0x00004806083f75b2 */ /* 0x0000220008000100 */
[----:B------:R-:W-:Y:S01]  /*02d0*/  NOP ;  /* 0x0000000000007918 */ /* 0x000fe20000000000 */
.L_x_2:
[----:B------:R-:W5:Y:S01]  /*02e0*/  SHFL.IDX PT, R0, R0, RZ, 0x1f ;  /* 0x00001fff00007589 */ /* 0x000f6200000e0000 */
[----:B------:R-:W-:Y:S01]  /*02f0*/  ELECT P0, URZ, PT ;  /* 0x00000000003f782f */ /* 0x000fe20003800000 */
[----:B------:R-:W1:Y:S01]  /*0300*/  LDC R2, c[0x0][0x65c] ;  /* 0x00019700ff027b82 */ /* 0x000e620000000800 */
[----:B------:R-:W-:Y:S01]  /*0310*/  SHF.R.S32.HI R7, RZ, 0x1f, R4 ;  /* 0x0000001fff077819 */ /* 0x000fe20000011404 */
[----:B------:R-:W2:Y:S01]  /*0320*/  S2R R5, SR_CTAID.Y ;  /* 0x0000000000057919 */ /* 0x000ea20000002600 */
[----:B0-----:R-:W-:Y:S01]  /*0330*/  UMOV UR4, 0x20 ;  /* 0x0000002000047882 */ /* 0x001fe20000000000 */
[----:B------:R-:W-:Y:S01]  /*0340*/  NOP ;  /* 0x0000000000007918 */ /* 0x000fe20000000000 */
[----:B------:R-:W-:Y:S01]  /*0350*/  LEA.HI R7, R7, R4, RZ, 0x2 ;  /* 0x0000000407077211 */ /* 0x000fe200078f10ff */
[----:B------:R-:W0:Y:S01]  /*0360*/  S2R R6, SR_CTAID.X ;  /* 0x0000000000067919 */ /* 0x000e220000002500 */
[----:B------:R-:W-:Y:S01]  /*0370*/  ISETP.NE.AND P2, PT, R10, RZ, PT ;  /* 0x000000ff0a00720c */ /* 0x000fe20003f45270 */
[----:B------:R-:W-:Y:S01]  /*0380*/  NOP ;  /* 0x0000000000007918 */ /* 0x000fe20000000000 */
[----:B------:R-:W-:-:S02]  /*0390*/  LOP3.LUT R7, R7, 0xfffffffc, RZ, 0xc0, !PT ;  /* 0xfffffffc07077812 */ /* 0x000fc400078ec0ff */
[----:B-----5:R-:W-:Y:S02]  /*03a0*/  ISETP.NE.OR P0, PT, R0, RZ, !P0 ;  /* 0x000000ff0000720c */ /* 0x020fe40004705670 */
[----:B-1----:R-:W-:-:S04]  /*03b0*/  ISETP.NE.AND P3, PT, R2, 0x1, PT ;  /* 0x000000010200780c */ /* 0x002fc80003f65270 */
[----:B------:R-:W-:Y:S01]  /*03c0*/  P2R R0, PR, RZ, 0x8 ;  /* 0x00000008ff007803 */ /* 0x000fe20000000000 */
[----:B------:R-:W-:Y:S01]  /*03d0*/  IMAD.IADD R0, R4, 0x1, -R7 ;  /* 0x0000000104007824 */ /* 0x000fe200078e0a07 */
[----:B------:R-:W-:Y:S01]  /*03e0*/  LOP3.LUT R4, R3, 0x7f, RZ, 0xc0, !PT ;  /* 0x0000007f03047812 */ /* 0x000fe200078ec0ff */
[----:B------:R-:W-:-:S03]  /*03f0*/  IMAD.MOV.U32 R7, RZ, RZ, RZ ;  /* 0x000000ffff077224 */ /* 0x000fc600078e00ff */
[----:B------:R-:W-:Y:S01]  /*0400*/  ISETP.NE.AND P1, PT, R0, 0x3, PT ;  /* 0x000000030000780c */ /* 0x000fe20003f25270 */
[----:B------:R-:W-:Y:S01]  /*0410*/  VOTEU.ALL UP0, P0 ;  /* 0x00000000003f7886 */ /* 0x000fe20000000000 */
[----:B------:R-:W-:Y:S01]  /*0420*/  VOTEU.ALL UP1, P0 ;  /* 0x00000000003f7886 */ /* 0x000fe20000020000 */
[----:B------:R-:W0:Y:S01]  /*0430*/  @P3 LDC R17, c[0x0][0x10] ;  /* 0x00000400ff113b82 */ /* 0x000e220000000800 */
[----:B--2---:R-:W-:Y:S02]  /*0440*/  @P3 IMAD.MOV.U32 R8, RZ, RZ, R5 ;  /* 0x000000ffff083224 */ /* 0x004fe400078e0005 */
[----:B------:R-:W-:Y:S01]  /*0450*/  @!UP0 UMOV UR6, 0x400 ;  /* 0x0000040000068882 */ /* 0x000fe20000000000 */
[----:B------:R-:W-:-:S04]  /*0460*/  @!UP0 UIADD3 UR4, -UR4, 0x100000, URZ ;  /* 0x0010000004048890 */ /* 0x000fc8000fffe13f */
[----:B------:R-:W-:Y:S02]  /*0470*/  @!UP0 USHF.L.U32 UR5, UR4, 0xb, URZ ;  /* 0x0000000b04058899 */ /* 0x000fe4000800063f */
[----:B------:R-:W-:Y:S01]  /*0480*/  @!UP0 USHF.L.U32 UR4, UR4, 0x1, URZ ;  /* 0x0000000104048899 */ /* 0x000fe2000800063f */
[----:B------:R-:W-:Y:S01]  /*0490*/  @P3 IMAD.MOV.U32 R9, RZ, RZ, RZ ;  /* 0x000000ffff093224 */ /* 0x000fe200078e00ff */
[----:B------:R-:W1:Y:S08]  /*04a0*/  @!UP0 S2UR UR7, SR_CgaCtaId ;  /* 0x00000000000789c3 */ /* 0x000e700000008800 */
[----:B------:R-:W2:Y:S01]  /*04b0*/  @!P3 LDC R11, c[0x0][0xc] ;  /* 0x00000300ff0bbb82 */ /* 0x000ea20000000800 */
[----:B0-----:R-:W-:Y:S01]  /*04c0*/  @P3 IMAD.WIDE.U32 R16, R6, R17, R8 ;  /* 0x0000001106103225 */ /* 0x001fe200078e0008 */
[----:B-1----:R-:W-:Y:S01]  /*04d0*/  @!UP0 ULEA UR8, UR7, UR6, 0x18 ;  /* 0x0000000607088291 */ /* 0x002fe2000f8ec03f */
[----:B------:R-:W-:-:S02]  /*04e0*/  VOTEU.ALL UP0, P0 ;  /* 0x00000000003f7886 */ /* 0x000fc40000000000 */
[----:B------:R-:W-:Y:S01]  /*04f0*/  ULDC UR6, c[0x0][0xc] ;  /* 0x0000030000067ab9 */ /* 0x000fe20000000800 */
[----:B------:R-:W-:Y:S01]  /*0500*/  ISETP.EQ.OR P0, PT, R0, RZ, !P1 ;  /* 0x000000ff0000720c */ /* 0x000fe20004f02670 */
[----:B------:R-:W-:-:S03]  /*0510*/  ULDC UR7, c[0x0][0x10] ;  /* 0x0000040000077ab9 */ /* 0x000fc60000000800 */
[C---:B------:R-:W-:Y:S01]  /*0520*/  ISETP.EQ.AND P0, PT, R10.reuse, RZ, P0 ;  /* 0x000000ff0a00720c */ /* 0x040fe20000702270 */
[----:B------:R-:W-:Y:S02]  /*0530*/  VIADD R10, R10, 0xffffffff ;  /* 0xffffffff0a0a7836 */ /* 0x000fe40000000000 */
[----:B--2---:R-:W-:Y:S01]  /*0540*/  @!P3 IMAD.WIDE.U32 R8, R11, R5, R6 ;  /* 0x000000050b08b225 */ /* 0x004fe200078e0006 */
[----:B------:R-:W0:Y:S02]  /*0550*/  FENCE.VIEW.ASYNC.S ;  /* 0x00000000000073c6 */ /* 0x000e240000000000 */
[----:B0-----:R-:W3:Y:S01]  /*0560*/  @!UP0 SYNCS.EXCH.64 URZ, [UR8+0x60], UR4 ;  /* 0x00006004083f85b2 */ /* 0x001ee20008000100 */
[----:B------:R-:W-:Y:S01]  /*0570*/  SEL R18, RZ, 0x1, !P0 ;  /* 0x00000001ff127807 */ /* 0x000fe20004000000 */
[----:B------:R-:W-:Y:S01]  /*0580*/  @P3 IMAD.MOV.U32 R11, RZ, RZ, RZ ;  /* 0x000000ffff0b3224 */ /* 0x000fe200078e00ff */
[----:B------:R-:W-:Y:S01]  /*0590*/  ISETP.GE.U32.AND P1, PT, R10, 0x2, PT ;  /* 0x000000020a00780c */ /* 0x000fe20003f26070 */
[----:B------:R-:W-:-:S02]  /*05a0*/  @!P3 IMAD.MOV.U32 R16, RZ, RZ, R8 ;  /* 0x000000ffff10b224 */ /* 0x000fc400078e0008 */
[----:B------:R-:W-:Y:S01]  /*05b0*/  @P3 IMAD.IADD R17, R17, 0x1, R11 ;  /* 0x0000000111113824 */ /* 0x000fe200078e020b */
[----:B------:R-:W-:Y:S01]  /*05c0*/  SEL R18, R18, 0x2, P1 ;  /* 0x0000000212127807 */ /* 0x000fe20000800000 */
[----:B------:R-:W-:Y:S01]  /*05d0*/  @!P3 IMAD.MOV.U32 R17, RZ, RZ, R9 ;  /* 0x000000ffff11b224 */ /* 0x000fe200078e0009 */
[----:B------:R0:W3:Y:S01]  /*05e0*/  @!UP1 SYNCS.EXCH.64 URZ, [UR8+0x68], UR4 ;  /* 0x00006804083f95b2 */ /* 0x0000e20008000100 */
[----:B------:R-:W-:Y:S01]  /*05f0*/  NOP ;  /* 0x0000000000007918 */ /* 0x000fe20000000000 */
[----:B0-----:R-:W-:-:S03]  /*0600*/  UIMAD.WIDE.U32 UR4, UR6, UR7, URZ ;  /* 0x00000007060472a5 */ /* 0x001fc6000f8e003f */
[----:B------:R-:W-:Y:S02]  /*0610*/  ULDC UR6, c[0x0][0x14] ;  /* 0x0000050000067ab9 */ /* 0x000fe40000000800 */
[----:B------:R-:W-:Y:S02]  /*0620*/  UIMAD.WIDE.U32 UR36, UR4, UR6, URZ ;  /* 0x00000006042472a5 */ /* 0x000fe4000f8e003f */
[----:B------:R-:W-:-:S04]  /*0630*/  UIMAD UR42, UR5, UR6, URZ ;  /* 0x00000006052a72a4 */ /* 0x000fc8000f8e023f */
[----:B------:R-:W-:Y:S01]  /*0640*/  UIADD3 UR42, UR37, UR42, URZ ;  /* 0x0000002a252a7290 */ /* 0x000fe2000fffe03f */
[----:B---34-:R-:W-:Y:S06]  /*0650*/  BAR.SYNC.DEFER_BLOCKING 0x0 ;  /* 0x0000000000007b1d */ /* 0x018fec0000010000 */
[----:B------:R-:W-:Y:S05]  /*0660*/  @!P2 BRA `(.L_x_3) ;  /* 0x0000007800e0a947 */ /* 0x000fea0003800000 */
[----:B------:R-:W-:-:S13]  /*0670*/  ISETP.GT.U32.AND P0, PT, R10, 0x1, PT ;  /* 0x000000010a00780c */ /* 0x000fda0003f04070 */
[----:B------:R-:W-:Y:S05]  /*0680*/  @P0 EXIT ;  /* 0x000000000000094d */ /* 0x000fea0003800000 */
[----:B------:R-:W-:Y:S01]  /*0690*/  ULDC.64 UR4, c[0x0][0x650] ;  /* 0x0001940000047ab9 */ /* 0x000fe20000000a00 */
[----:B------:R-:W-:Y:S01]  /*06a0*/  PRMT R0, RZ, 0x7610, R0 ;  /* 0x00007610ff007816 */ /* 0x000fe20000000000 */
[----:B------:R-:W-:Y:S01]  /*06b0*/  IMAD.MOV.U32 R131, RZ, RZ, -0x1 ;  /* 0xffffffffff837424 */ /* 0x000fe200078e00ff */
[----:B------:R-:W-:Y:S01]  /*06c0*/  ISETP.GE.U32.AND P0, PT, R16, UR4, PT ;  /* 0x0000000410007c0c */ /* 0x000fe2000bf06070 */
[----:B------:R-:W-:Y:S02]  /*06d0*/  IMAD.MOV.U32 R130, RZ, RZ, -0x1 ;  /* 0xffffffffff827424 */ /* 0x000fe400078e00ff */
[----:B------:R-:W-:Y:S01]  /*06e0*/  IMAD.MOV.U32 R19, RZ, RZ, -0x1 ;  /* 0xffffffffff137424 */ /* 0x000fe200078e00ff */
[----:B------:R-:W-:-:S13]  /*06f0*/  ISETP.GE.U32.AND.EX P0, PT, R17, UR5, PT, P0 ;  /* 0x0000000511007c0c */ /* 0x000fda000bf06100 */
[----:B------:R-:W-:Y:S05]  /*0700*/  @P0 BRA `(.L_x_4) ;  /* 0x0000000400580947 */ /* 0x000fea0003800000 */
[----:B------:R-:W0:Y:S01]  /*0710*/  LDC.64 R20, c[0x0][0x628] ;  /* 0x00018a00ff147b82 */ /* 0x000e220000000a00 */
[----:B------:R-:W-:Y:S02]  /*0720*/  IMAD.MOV.U32 R8, RZ, RZ, R16 ;  /* 0x000000ffff087224 */ /* 0x000fe400078e0010 */
[----:B------:R-:W-:-:S05]  /*0730*/  IMAD.MOV.U32 R9, RZ, RZ, R17 ;  /* 0x000000ffff097224 */ /* 0x000fca00078e0011 */
[----:B------:R-:W1:Y:S08]  /*0740*/  LDC R0, c[0x0][0x630] ;  /* 0x00018c00ff007b82 */ /* 0x000e700000000800 */
[----:B------:R-:W2:Y:S01]  /*0750*/  LDC.64 R22, c[0x0][0x620] ;  /* 0x00018800ff167b82 */ /* 0x000ea20000000a00 */
[----:B0-----:R-:W-:-:S04]  /*0760*/  ISETP.NE.U32.AND P0, PT, R20, RZ, PT ;  /* 0x000000ff1400720c */ /* 0x001fc80003f05070 */
[----:B------:R-:W-:-:S13]  /*0770*/  ISETP.NE.AND.EX P0, PT, R21, RZ, PT, P0 ;  /* 0x000000ff1500720c */ /* 0x000fda0003f05300 */
[----:B-12---:R-:W-:Y:S05]  /*0780*/  @!P0 BRA `(.L_x_5) ;  /* 0x0000000000288947 */ /* 0x006fea0003800000 */
[----:B------:R-:W0:Y:S02]  /*0790*/  LDC R13, c[0x0][0x634] ;  /* 0x00018d00ff0d7b82 */ /* 0x000e240000000800 */
[----:B0-----:R-:W-:-:S05]  /*07a0*/  IADD3 R13, P0, R16, R13, RZ ;  /* 0x0000000d100d7210 */ /* 0x001fca0007f1e0ff */
[----:B------:R-:W-:-:S04]  /*07b0*/  IMAD.X R15, RZ, RZ, R17, P0 ;  /* 0x000000ffff0f7224 */ /* 0x000fc800000e0611 */
[----:B------:R-:W-:-:S04]  /*07c0*/  IMAD.WIDE.U32 R8, R15, R20, RZ ;  /* 0x000000140f087225 */ /* 0x000fc800078e00ff */
[----:B------:R-:W-:-:S04]  /*07d0*/  IMAD.WIDE.U32 R10, P0, R13, R21, R8 ;  /* 0x000000150d0a7225 */ /* 0x000fc80007800008 */
[----:B------:R-:W-:-:S04]  /*07e0*/  IMAD.WIDE.U32 R8, R13, R20, RZ ;  /* 0x000000140d087225 */ /* 0x000fc800078e00ff */
[----:B------:R-:W-:Y:S01]  /*07f0*/  IMAD.X R13, RZ, RZ, RZ, P0 ;  /* 0x000000ffff0d7224 */ /* 0x000fe200000e06ff */
[----:B------:R-:W-:Y:S01]  /*0800*/  IADD3 RZ, P0, R9, R10, RZ ;  /* 0x0000000a09ff7210 */ /* 0x000fe20007f1e0ff */
[----:B------:R-:W-:-:S04]  /*0810*/  IMAD.MOV.U32 R12, RZ, RZ, R11 ;  /* 0x000000ffff0c7224 */ /* 0x000fc800078e000b */
[----:B------:R-:W-:-:S08]  /*0820*/  IMAD.WIDE.U32.X R8, R15, R21, R12, P0 ;  /* 0x000000150f087225 */ /* 0x000fd000000e040c */
.L_x_5:
[-CC-:B------:R-:W-:Y:S01]  /*0830*/  SHF.R.U64 R25, R8, R0.reuse, R9.reuse ;  /* 0x0000000008197219 */ /* 0x180fe20000001209 */
[----:B------:R-:W0:Y:S01]  /*0840*/  LDC R12, c[0x0][0x618] ;  /* 0x00018600ff0c7b82 */ /* 0x000e220000000800 */
[----:B------:R-:W-:Y:S01]  /*0850*/  SHF.R.U32.HI R7, RZ, R0, R9 ;  /* 0x00000000ff077219 */ /* 0x000fe20000011609 */
[----:B------:R-:W-:Y:S01]  /*0860*/  ULDC UR4, c[0x0][0x150] ;  /* 0x0000540000047ab9 */ /* 0x000fe20000000800 */
[----:B------:R-:W-:Y:S02]  /*0870*/  IADD3 R11, P0, RZ, -R25, RZ ;  /* 0x80000019ff0b7210 */ /* 0x000fe40007f1e0ff */
[----:B------:R-:W-:-:S03]  /*0880*/  I2FP.F32.U32 R0, R6 ;  /* 0x0000000600007245 */ /* 0x000fc60000201000 */
[----:B------:R-:W1:Y:S01]  /*0890*/  LDC.64 R30, c[0x0][0x640] ;  /* 0x00019000ff1e7b82 */ /* 0x000e620000000a00 */
[----:B------:R-:W-:Y:S02]  /*08a0*/  IMAD.X R13, RZ, RZ, ~R7, P0 ;  /* 0x000000ffff0d7224 */ /* 0x000fe400000e0e07 */
[----:B------:R-:W-:Y:S01]  /*08b0*/  FMUL R0, R0, UR4 ;  /* 0x0000000400007c20 */ /* 0x000fe20008400000 */
[----:B------:R-:W-:Y:S01]  /*08c0*/  IMAD.WIDE.U32 R8, R11, R22, R16 ;  /* 0x000000160b087225 */ /* 0x000fe200078e0010 */
[----:B------:R-:W-:-:S03]  /*08d0*/  ULDC UR4, c[0x0][0x154] ;  /* 0x0000550000047ab9 */ /* 0x000fc60000000800 */
[----:B------:R-:W-:Y:S01]  /*08e0*/  IMAD R10, R13, R22, RZ ;  /* 0x000000160d0a7224 */ /* 0x000fe200078e02ff */
[----:B------:R-:W2:Y:S01]  /*08f0*/  LDC R7, c[0x0][0x144] ;  /* 0x00005100ff077b82 */ /* 0x000ea20000000800 */
[----:B------:R-:W3:Y:S02]  /*0900*/  F2I.U32.TRUNC.NTZ R0, R0 ;  /* 0x0000000000007305 */ /* 0x000ee4000020f000 */
[----:B------:R-:W-:-:S04]  /*0910*/  IMAD R11, R11, R23, R10 ;  /* 0x000000170b0b7224 */ /* 0x000fc800078e020a */
[----:B------:R-:W-:Y:S01]  /*0920*/  IMAD.IADD R9, R9, 0x1, R11 ;  /* 0x0000000109097824 */ /* 0x000fe200078e020b */
[----:B------:R-:W4:Y:S01]  /*0930*/  LDC R24, c[0x0][0x608] ;  /* 0x00018200ff187b82 */ /* 0x000f220000000800 */
[----:B------:R-:W-:-:S03]  /*0940*/  IMAD.MOV.U32 R11, RZ, RZ, -0x1 ;  /* 0xffffffffff0b7424 */ /* 0x000fc600078e00ff */
[-CC-:B0-----:R-:W-:Y:S02]  /*0950*/  SHF.R.U64 R22, R8, R12.reuse, R9.reuse ;  /* 0x0000000c08167219 */ /* 0x181fe40000001209 */
[----:B------:R-:W-:Y:S02]  /*0960*/  I2FP.F32.U32 R8, R5 ;  /* 0x0000000500087245 */ /* 0x000fe40000201000 */
[----:B------:R-:W0:Y:S01]  /*0970*/  LDC R28, c[0x0][0x658] ;  /* 0x00019600ff1c7b82 */ /* 0x000e220000000800 */
[----:B-1----:R-:W-:Y:S01]  /*0980*/  ISETP.NE.U32.AND P0, PT, R30, RZ, PT ;  /* 0x000000ff1e00720c */ /* 0x002fe20003f05070 */
[----:B---3--:R-:W-:Y:S02]  /*0990*/  IMAD.MOV R10, RZ, RZ, -R0 ;  /* 0x000000ffff0a7224 */ /* 0x008fe400078e0a00 */
[----:B------:R-:W-:Y:S01]  /*09a0*/  FMUL R8, R8, UR4 ;  /* 0x0000000408087c20 */ /* 0x000fe20008400000 */
[----:B------:R-:W-:Y:S02]  /*09b0*/  SHF.R.U32.HI R9, RZ, R12, R9 ;  /* 0x0000000cff097219 */ /* 0x000fe40000011609 */
[----:B------:R-:W-:Y:S01]  /*09c0*/  ISETP.NE.AND.EX P0, PT, R31, RZ, PT, P0 ;  /* 0x000000ff1f00720c */ /* 0x000fe20003f05300 */
[----:B------:R1:W3:Y:S01]  /*09d0*/  F2I.U32.TRUNC.NTZ R15, R8 ;  /* 0x00000008000f7305 */ /* 0x0002e2000020f000 */
[----:B------:R-:W1:Y:S01]  /*09e0*/  LDC R20, c[0x0][0x148] ;  /* 0x00005200ff147b82 */ /* 0x000e620000000800 */
[----:B--2---:R-:W-:-:S07]  /*09f0*/  IMAD R0, R7, R10, R6 ;  /* 0x0000000a07007224 */ /* 0x004fce00078e0206 */
[----:B------:R-:W2:Y:S01]  /*0a00*/  LDC R26, c[0x0][0x600] ;  /* 0x00018000ff1a7b82 */ /* 0x000ea20000000800 */
[-CC-:B----4-:R-:W-:Y:S02]  /*0a10*/  SHF.R.U64 R32, R22, R24.reuse, R9.reuse ;  /* 0x0000001816207219 */ /* 0x190fe40000001209 */
[----:B------:R-:W-:Y:S01]  /*0a20*/  SHF.R.U32.HI R7, RZ, R24, R9 ;  /* 0x00000018ff077219 */ /* 0x000fe20000011609 */
[----:B------:R-:W-:-:S04]  /*0a30*/  IMAD.MOV.U32 R9, RZ, RZ, 0x1 ;  /* 0x00000001ff097424 */ /* 0x000fc800078e00ff */
[----:B------:R-:W4:Y:S01]  /*0a40*/  LDC R21, c[0x0][0x648] ;  /* 0x00019200ff157b82 */ /* 0x000f220000000800 */
[-C--:B0-----:R-:W-:Y:S02]  /*0a50*/  SHF.L.U32 R6, R11, R28.reuse, RZ ;  /* 0x0000001c0b067219 */ /* 0x081fe400000006ff */
[--C-:B------:R-:W-:Y:S02]  /*0a60*/  SHF.R.U64 R24, R32, R28, R7.reuse ;  /* 0x0000001c20187219 */ /* 0x100fe40000001207 */
[----:B------:R-:W-:Y:S02]  /*0a70*/  LOP3.LUT R13, RZ, R6, RZ, 0x33, !PT ;  /* 0x00000006ff0d7212 */ /* 0x000fe400078e33ff */
[-C--:B------:R-:W-:Y:S01]  /*0a80*/  SHF.R.U32.HI R7, RZ, R28.reuse, R7 ;  /* 0x0000001cff077219 */ /* 0x080fe20000011607 */
[----:B------:R-:W0:Y:S01]  /*0a90*/  LDC R23, c[0x0][0x638] ;  /* 0x00018e00ff177b82 */ /* 0x000e220000000800 */
[----:B------:R-:W-:Y:S01]  /*0aa0*/  SHF.L.U32 R12, R9, R28, RZ ;  /* 0x0000001c090c7219 */ /* 0x000fe200000006ff */
[----:B------:R-:W-:-:S06]  /*0ab0*/  IMAD.MOV.U32 R6, RZ, RZ, R24 ;  /* 0x000000ffff067224 */ /* 0x000fcc00078e0018 */
[----:B------:R-:W0:Y:S01]  /*0ac0*/  LDC R131, c[0x0][0x610] ;  /* 0x00018400ff837b82 */ /* 0x000e220000000800 */
[----:B-1-3--:R-:W-:Y:S05]  /*0ad0*/  @!P0 BRA `(.L_x_6) ;  /* 0x0000000000288947 */ /* 0x00afea0003800000 */
[----:B------:R-:W1:Y:S02]  /*0ae0*/  LDC R11, c[0x0][0x64c] ;  /* 0x00019300ff0b7b82 */ /* 0x000e640000000800 */
[----:B-1----:R-:W-:-:S05]  /*0af0*/  IADD3 R11, P0, R24, R11, RZ ;  /* 0x0000000b180b7210 */ /* 0x002fca0007f1e0ff */
        /* <DEDUP_REMOVED lines=8> */
.L_x_6:
[----:B----4-:R-:W-:Y:S01]  /*0b80*/  SHF.R.U64 R6, R6, R21, R7 ;  /* 0x0000001506067219 */ /* 0x010fe20000001207 */
[----:B--2---:R-:W-:Y:S01]  /*0b90*/  VIADD R7, R26, 0xffffffff ;  /* 0xffffffff1a077836 */ /* 0x004fe20000000000 */
[----:B------:R-:W-:Y:S01]  /*0ba0*/  LOP3.LUT R13, R32, R13, RZ, 0xc0, !PT ;  /* 0x0000000d200d7212 */ /* 0x000fe200078ec0ff */
[----:B------:R-:W-:Y:S02]  /*0bb0*/  IMAD.MOV R15, RZ, RZ, -R15 ;  /* 0x000000ffff0f7224 */ /* 0x000fe400078e0a0f */
[----:B------:R-:W-:Y:S02]  /*0bc0*/  IMAD.MOV R8, RZ, RZ, -R6 ;  /* 0x000000ffff087224 */ /* 0x000fe400078e0a06 */
[----:B------:R-:W-:Y:S01]  /*0bd0*/  IMAD R13, R12, R6, R13 ;  /* 0x000000060c0d7224 */ /* 0x000fe200078e020d */
[----:B------:R-:W-:Y:S01]  /*0be0*/  LOP3.LUT R6, R22, R7, RZ, 0xc0, !PT ;  /* 0x0000000716067212 */ /* 0x000fe200078ec0ff */
[----:B------:R-:W-:Y:S02]  /*0bf0*/  @P3 IMAD R0, R20, R15, R5 ;  /* 0x0000000f14003224 */ /* 0x000fe400078e0205 */
[----:B0-----:R-:W-:-:S02]  /*0c00*/  IMAD R5, R8, R23, R24 ;  /* 0x0000001708057224 */ /* 0x001fc400078e0218 */
[----:B------:R-:W-:Y:S02]  /*0c10*/  IMAD R131, R13, R131, R0 ;  /* 0x000000830d837224 */ /* 0x000fe400078e0200 */
[----:B------:R-:W-:Y:S02]  /*0c20*/  IMAD R6, R5, R26, R6 ;  /* 0x0000001a05067224 */ /* 0x000fe400078e0206 */
[----:B------:R-:W-:Y:S02]  /*0c30*/  IMAD.MOV.U32 R0, RZ, RZ, 0x1 ;  /* 0x00000001ff007424 */ /* 0x000fe400078e00ff */
[----:B------:R-:W-:Y:S01]  /*0c40*/  IMAD.MOV.U32 R19, RZ, RZ, R25 ;  /* 0x000000ffff137224 */ /* 0x000fe200078e0019 */
[----:B------:R-:W-:Y:S02]  /*0c50*/  SEL R130, R6, R131, !P3 ;  /* 0x0000008306827207 */ /* 0x000fe40005800000 */
[----:B------:R-:W-:-:S07]  /*0c60*/  SEL R131, R131, R6, !P3 ;  /* 0x0000000683837207 */ /* 0x000fce0005800000 */
.L_x_4:
[----:B------:R-:W-:-:S08]  /*0c70*/  NOP ;  /* 0x0000000000007918 */ /* 0x000fd00000000000 */
[----:B------:R-:W0:Y:S02]  /*0c80*/  USETMAXREG.TRY_ALLOC.CTAPOOL UP0, 0xe8 ;  /* 0x000000e8000079c8 */ /* 0x000e240008000600 */
[----:B0-----:R-:W-:-:S13]  /*0c90*/  PLOP3.LUT P0, PT, PT, PT, UP0, 0x80, 0x0 ;  /* 0x000000000000781c */ /* 0x001fda0003f0f008 */
[----:B------:R-:W-:Y:S05]  /*0ca0*/  @!P0 BRA `(.L_x_4) ;  /* 0xfffffffc00f08947 */ /* 0x000fea000383ffff */
[----:B------:R-:W-:Y:S01]  /*0cb0*/  ULDC.64 UR4, c[0x0][0x598] ;  /* 0x0001660000047ab9 */ /* 0x000fe20000000a00 */
[----:B------:R-:W-:Y:S01]  /*0cc0*/  ULDC.64 UR38, c[0x0][0x208] ;  /* 0x0000820000267ab9 */ /* 0x000fe20000000a00 */
[----:B------:R-:W-:-:S04]  /*0cd0*/  ISETP.NE.U32.AND P0, PT, RZ, UR4, PT ;  /* 0x00000004ff007c0c */ /* 0x000fc8000bf05070 */
[----:B------:R-:W-:-:S13]  /*0ce0*/  ISETP.NE.AND.EX P0, PT, RZ, UR5, PT, P0 ;  /* 0x00000005ff007c0c */ /* 0x000fda000bf05300 */
[----:B------:R-:W-:Y:S05]  /*0cf0*/  @!P0 BRA `(.L_x_7) ;  /* 0x00000000001c8947 */ /* 0x000fea0003800000 */
[----:B------:R-:W0:Y:S02]  /*0d00*/  LDC.64 R6, c[0x0][0x598] ;  /* 0x00016600ff067b82 */ /* 0x000e240000000a00 */
[----:B0-----:R-:W2:Y:S02]  /*0d10*/  LDG.E.64 R6, desc[UR38][R6.64] ;  /* 0x0000002606067981 */ /* 0x001ea4000c1e1b00 */
[----:B--2---:R-:W-:-:S04]  /*0d20*/  ISETP.NE.U32.AND P0, PT, R6, RZ, PT ;  /* 0x000000ff0600720c */ /* 0x004fc80003f05070 */
[----:B------:R-:W-:-:S13]  /*0d30*/  ISETP.NE.AND.EX P0, PT, R7, RZ, PT, P0 ;  /* 0x000000ff0700720c */ /* 0x000fda0003f05300 */
[----:B------:R-:W-:Y:S05]  /*0d40*/  @!P0 BRA `(.L_x_7) ;  /* 0x0000000000088947 */ /* 0x000fea0003800000 */
[----:B------:R0:W5:Y:S01]  /*0d50*/  LD.E R120, desc[UR38][R6.64] ;  /* 0x0000002606787980 */ /* 0x000162000c101900 */
[----:B------:R-:W-:Y:S05]  /*0d60*/  BRA `(.L_x_8) ;  /* 0x0000000000247947 */ /* 0x000fea0003800000 */
.L_x_7:
[----:B------:R-:W-:Y:S02]  /*0d70*/  ULDC.64 UR4, c[0x0][0x588] ;  /* 0x0001620000047ab9 */ /* 0x000fe40000000a00 */
[----:B------:R-:W-:-:S04]  /*0d80*/  ISETP.NE.U32.AND P0, PT, RZ, UR4, PT ;  /* 0x00000004ff007c0c */ /* 0x000fc8000bf05070 */
[----:B------:R-:W-:-:S13]  /*0d90*/  ISETP.NE.AND.EX P0, PT, RZ, UR5, PT, P0 ;  /* 0x00000005ff007c0c */ /* 0x000fda000bf05300 */
[----:B------:R-:W-:Y:S05]  /*0da0*/  @!P0 BRA `(.L_x_9) ;  /* 0x00000000000c8947 */ /* 0x000fea0003800000 */
[----:B------:R-:W0:Y:S02]  /*0db0*/  LDC.64 R120, c[0x0][0x588] ;  /* 0x00016200ff787b82 */ /* 0x000e240000000a00 */
[----:B0-----:R1:W5:Y:S01]  /*0dc0*/  LDG.E R120, desc[UR38][R120.64] ;  /* 0x0000002678787981 */ /* 0x001362000c1e1900 */
[----:B------:R-:W-:Y:S05]  /*0dd0*/  BRA `(.L_x_8) ;  /* 0x0000000000087947 */ /* 0x000fea0003800000 */
.L_x_9:
[----:B------:R-:W-:Y:S02]  /*0de0*/  ULDC UR4, c[0x0][0x580] ;  /* 0x0001600000047ab9 */ /* 0x000fe40000000800 */
[----:B------:R-:W-:-:S07]  /*0df0*/  IMAD.U32 R120, RZ, RZ, UR4 ;  /* 0x00000004ff787e24 */ /* 0x000fce000f8e00ff */
.L_x_8:
[----:B------:R-:W-:Y:S02]  /*0e00*/  ULDC.64 UR4, c[0x0][0x5a0] ;  /* 0x0001680000047ab9 */ /* 0x000fe40000000a00 */
[----:B------:R-:W-:-:S04]  /*0e10*/  ISETP.NE.U32.AND P0, PT, RZ, UR4, PT ;  /* 0x00000004ff007c0c */ /* 0x000fc8000bf05070 */
[----:B------:R-:W-:-:S13]  /*0e20*/  ISETP.NE.AND.EX P0, PT, RZ, UR5, PT, P0 ;  /* 0x00000005ff007c0c */ /* 0x000fda000bf05300 */
[----:B------:R-:W-:Y:S05]  /*0e30*/  @!P0 BRA `(.L_x_10) ;  /* 0x00000000001c8947 */ /* 0x000fea0003800000 */
[----:B0-----:R-:W0:Y:S02]  /*0e40*/  LDC.64 R6, c[0x0][0x5a0] ;  /* 0x00016800ff067b82 */ /* 0x001e240000000a00 */
[----:B0-----:R-:W2:Y:S02]  /*0e50*/  LDG.E.64 R6, desc[UR38][R6.64] ;  /* 0x0000002606067981 */ /* 0x001ea4000c1e1b00 */
[----:B--2---:R-:W-:-:S04]  /*0e60*/  ISETP.NE.U32.AND P0, PT, R6, RZ, PT ;  /* 0x000000ff0600720c */ /* 0x004fc80003f05070 */
[----:B------:R-:W-:-:S13]  /*0e70*/  ISETP.NE.AND.EX P0, PT, R7, RZ, PT, P0 ;  /* 0x000000ff0700720c */ /* 0x000fda0003f05300 */
[----:B------:R-:W-:Y:S05]  /*0e80*/  @!P0 BRA `(.L_x_10) ;  /* 0x0000000000088947 */ /* 0x000fea0003800000 */
[----:B-1----:R0:W5:Y:S01]  /*0e90*/  LD.E R121, desc[UR38][R6.64] ;  /* 0x0000002606797980 */ /* 0x002162000c101900 */
[----:B------:R-:W-:Y:S05]  /*0ea0*/  BRA `(.L_x_11) ;  /* 0x0000000000247947 */ /* 0x000fea0003800000 */
.L_x_10:
[----:B------:R-:W-:Y:S02]  /*0eb0*/  ULDC.64 UR4, c[0x0][0x590] ;  /* 0x0001640000047ab9 */ /* 0x000fe40000000a00 */
[----:B------:R-:W-:-:S04]  /*0ec0*/  ISETP.NE.U32.AND P0, PT, RZ, UR4, PT ;  /* 0x00000004ff007c0c */ /* 0x000fc8000bf05070 */
[----:B------:R-:W-:-:S13]  /*0ed0*/  ISETP.NE.AND.EX P0, PT, RZ, UR5, PT, P0 ;  /* 0x00000005ff007c0c */ /* 0x000fda000bf05300 */
[----:B------:R-:W-:Y:S05]  /*0ee0*/  @!P0 BRA `(.L_x_12) ;  /* 0x00000000000c8947 */ /* 0x000fea0003800000 */
[----:B0-----:R-:W1:Y:S02]  /*0ef0*/  LDC.64 R6, c[0x0][0x590] ;  /* 0x00016400ff067b82 */ /* 0x001e640000000a00 */
[----:B-1----:R1:W5:Y:S01]  /*0f00*/  LDG.E R121, desc[UR38][R6.64] ;  /* 0x0000002606797981 */ /* 0x002362000c1e1900 */
[----:B------:R-:W-:Y:S05]  /*0f10*/  BRA `(.L_x_11) ;  /* 0x0000000000087947 */ /* 0x000fea0003800000 */
.L_x_12:
[----:B------:R-:W-:Y:S02]  /*0f20*/  ULDC UR4, c[0x0][0x584] ;  /* 0x0001610000047ab9 */ /* 0x000fe40000000800 */
[----:B-1----:R-:W-:-:S07]  /*0f30*/  IMAD.U32 R121, RZ, RZ, UR4 ;  /* 0x00000004ff797e24 */ /* 0x002fce000f8e00ff */
.L_x_11:
[----:B------:R-:W-:-:S13]  /*0f40*/  LOP3.LUT P0, RZ, R0, 0xff, RZ, 0xc0, !PT ;  /* 0x000000ff00ff7812 */ /* 0x000fda000780c0ff */
[----:B------:R-:W-:Y:S05]  /*0f50*/  @!P0 EXIT ;  /* 0x000000000000894d */ /* 0x000fea0003800000 */
[----:B------:R-:W2:Y:S01]  /*0f60*/  LDC R123, c[0x0][0x658] ;  /* 0x00019600ff7b7b82 */ /* 0x000ea20000000800 */
[----:B------:R-:W-:Y:S01]  /*0f70*/  ULDC.64 UR6, c[0x0][0x288] ;  /* 0x0000a20000067ab9 */ /* 0x000fe20000000a00 */
[----:B------:R-:W-:Y:S01]  /*0f80*/  LOP3.LUT R14, R14, 0x1, RZ, 0xc0, !PT ;  /* 0x000000010e0e7812 */ /* 0x000fe200078ec0ff */
[----:B------:R-:W-:Y:S01]  /*0f90*/  UIADD3 UR4, UR7, 0x3f, URZ ;  /* 0x0000003f07047890 */ /* 0x000fe2000fffe03f */
[----:B------:R-:W-:Y:S01]  /*0fa0*/  SHF.R.U32.HI R0, RZ, 0x2, R3 ;  /* 0x00000002ff007819 */ /* 0x000fe20000011603 */
[----:B------:R-:W-:Y:S01]  /*0fb0*/  IMAD.U32 R5, RZ, RZ, UR6 ;  /* 0x00000006ff057e24 */ /* 0x000fe2000f8e00ff */
[----:B------:R-:W-:Y:S01]  /*0fc0*/  SHF.R.U32.HI R4, RZ, 0x1, R4 ;  /* 0x00000001ff047819 */ /* 0x000fe20000011604 */
[----:B------:R-:W-:Y:S01]  /*0fd0*/  USHF.R.S32.HI UR5, URZ, 0x1f, UR4 ;  /* 0x0000001f3f057899 */ /* 0x000fe20008011404 */
[----:B01----:R-:W0:Y:S01]  /*0fe0*/  LDC.64 R6, c[0x0][0x5c8] ;  /* 0x00017200ff067b82 */ /* 0x003e220000000a00 */
[----:B------:R-:W-:Y:S01]  /*0ff0*/  LOP3.LUT R122, R3, 0x3, RZ, 0xc0, !PT ;  /* 0x00000003037a7812 */ /* 0x000fe200078ec0ff */
[----:B------:R-:W-:Y:S01]  /*1000*/  IMAD.SHL.U32 R9, R14, 0x40, RZ ;  /* 0x000000400e097824 */ /* 0x000fe200078e00ff */
[----:B------:R-:W-:Y:S01]  /*1010*/  LOP3.LUT R0, R0, 0x7, RZ, 0xc0, !PT ;  /* 0x0000000700007812 */ /* 0x000fe200078ec0ff */
[----:B------:R-:W-:Y:S01]  /*1020*/  ULEA.HI UR5, UR5, UR4, URZ, 0x6 ;  /* 0x0000000405057291 */ /* 0x000fe2000f8f303f */
[----:B------:R-:W-:Y:S01]  /*1030*/  LOP3.LUT R23, R4, 0x30, RZ, 0xc0, !PT ;  /* 0x0000003004177812 */ /* 0x000fe200078ec0ff */
[----:B------:R-:W-:Y:S01]  /*1040*/  IMAD R122, R122, -0x2, R5 ;  /* 0xfffffffe7a7a7824 */ /* 0x000fe200078e0205 */
[--C-:B------:R-:W-:Y:S01]  /*1050*/  LOP3.LUT R22, R9, 0x40, R0.reuse, 0xe2, !PT ;  /* 0x0000004009167812 */ /* 0x100fe200078ee200 */
[----:B------:R-:W-:Y:S01]  /*1060*/  USHF.R.S32.HI UR43, URZ, 0x6, UR5 ;  /* 0x000000063f2b7899 */ /* 0x000fe20008011405 */
[----:B------:R-:W-:Y:S01]  /*1070*/  IADD3 R5, RZ, -R23, -R0 ;  /* 0x80000017ff057210 */ /* 0x000fe20007ffe800 */
[----:B------:R-:W-:Y:S01]  /*1080*/  IMAD.MOV.U32 R0, RZ, RZ, -0x1 ;  /* 0xffffffffff007424 */ /* 0x000fe200078e00ff */
[C---:B------:R-:W-:Y:S01]  /*1090*/  LOP3.LUT R127, R3.reuse, 0x80, RZ, 0xc0, !PT ;  /* 0x00000080037f7812 */ /* 0x040fe200078ec0ff */
[----:B------:R-:W-:Y:S01]  /*10a0*/  IMAD.MOV.U32 R4, RZ, RZ, 0x1 ;  /* 0x00000001ff047424 */ /* 0x000fe200078e00ff */
[----:B------:R-:W-:Y:S01]  /*10b0*/  UISETP.LT.AND UP0, UPT, UR43, 0x1, UPT ;  /* 0x000000012b00788c */ /* 0x000fe2000bf01270 */
[----:B------:R-:W-:Y:S01]  /*10c0*/  IMAD R5, R14, -0x40, R5 ;  /* 0xffffffc00e057824 */ /* 0x000fe200078e0205 */
[----:B------:R-:W-:Y:S01]  /*10d0*/  ULDC UR4, c[0x0][0x284] ;  /* 0x0000a10000047ab9 */ /* 0x000fe20000000800 */
[----:B--2---:R-:W-:Y:S01]  /*10e0*/  SHF.L.U32 R0, R0, R123, RZ ;  /* 0x0000007b00007219 */ /* 0x004fe200000006ff */
[----:B------:R-:W-:Y:S01]  /*10f0*/  USEL UR44, UR43, 0x1, UP0 ;  /* 0x000000012b2c7887 */ /* 0x000fe20008000000 */
[----:B------:R-:W-:Y:S01]  /*1100*/  LOP3.LUT R22, R22, R23, RZ, 0xfc, !PT ;  /* 0x0000001716167212 */ /* 0x000fe200078efcff */
[----:B------:R-:W-:Y:S01]  /*1110*/  IMAD.SHL.U32 R126, R3, 0x2, RZ ;  /* 0x00000002037e7824 */ /* 0x000fe200078e00ff */
[----:B------:R-:W-:Y:S01]  /*1120*/  SHF.L.U32 R123, R4, R123, RZ ;  /* 0x0000007b047b7219 */ /* 0x000fe200000006ff */
[----:B------:R-:W-:Y:S01]  /*1130*/  VIADD R129, R5, UR4 ;  /* 0x0000000405817c36 */ /* 0x000fe20008000000 */
[----:B------:R-:W-:Y:S01]  /*1140*/  LOP3.LUT R132, R18, 0x1, RZ, 0xfc, !PT ;  /* 0x0000000112847812 */ /* 0x000fe200078efcff */
[----:B------:R-:W-:Y:S01]  /*1150*/  IMAD.MOV.U32 R23, RZ, RZ, RZ ;  /* 0x000000ffff177224 */ /* 0x000fe200078e00ff */
[C---:B0-----:R-:W-:Y:S01]  /*1160*/  SHF.L.U64.HI R124, R6.reuse, 0x3, R7 ;  /* 0x00000003067c7819 */ /* 0x041fe20000010207 */
[----:B------:R-:W-:Y:S01]  /*1170*/  IMAD.SHL.U32 R125, R6, 0x8, RZ ;  /* 0x00000008067d7824 */ /* 0x000fe200078e00ff */
[----:B------:R-:W-:Y:S01]  /*1180*/  SHF.R.U32.HI R127, RZ, 0x7, R127 ;  /* 0x00000007ff7f7819 */ /* 0x000fe2000001167f */
[----:B------:R-:W-:Y:S01]  /*1190*/  UIADD3 UR44, UR43, -UR44, URZ ;  /* 0x8000002c2b2c7290 */ /* 0x000fe2000fffe03f */
[----:B------:R-:W-:Y:S01]  /*11a0*/  LOP3.LUT R128, RZ, R0, RZ, 0x33, !PT ;  /* 0x00000000ff807212 */ /* 0x000fe200078e33ff */
[----:B------:R-:W-:Y:S01]  /*11b0*/  UMOV UR40, URZ ;  /* 0x0000003f00287c82 */ /* 0x000fe20008000000 */
[----:B------:R-:W-:-:S09]  /*11c0*/  UMOV UR41, URZ ;  /* 0x0000003f00297c82 */ /* 0x000fd20008000000 */
.L_x_222:
[----:B------:R-:W0:Y:S01]  /*11d0*/  SHFL.IDX PT, R0, R127, RZ, 0x1f ;  /* 0x00001fff7f007589 */ /* 0x000e2200000e0000 */
[----:B-1----:R-:W1:Y:S01]  /*11e0*/  S2UR UR7, SR_CgaCtaId ;  /* 0x00000000000779c3 */ /* 0x002e620000008800 */
[----:B------:R-:W-:Y:S01]  /*11f0*/  UMOV UR6, 0x400 ;  /* 0x0000040000067882 */ /* 0x000fe20000000000 */
[----:B0-----:R-:W-:Y:S01]  /*1200*/  R2UR UR4, R0 ;  /* 0x00000000000472ca */ /* 0x001fe200000e0000 */
[----:B-1----:R-:W-:-:S12]  /*1210*/  ULEA UR46, UR7, UR6, 0x18 ;  /* 0x00000006072e7291 */ /* 0x002fd8000f8ec03f */
[----:B------:R-:W-:-:S04]  /*1220*/  ULEA.HI UR5, UR4, UR4, URZ, 0x1 ;  /* 0x0000000404057291 */ /* 0x000fc8000f8f083f */
[----:B------:R-:W-:-:S04]  /*1230*/  ULOP3.LUT UR5, UR5, 0x7fffe, URZ, 0xc0, !UPT ;  /* 0x0007fffe05057892 */ /* 0x000fc8000f8ec03f */
[----:B------:R-:W-:-:S03]  /*1240*/  UIADD3 UR5, UR4, -UR5, URZ ;  /* 0x8000000504057290 */ /* 0x000fc6000fffe03f */
[----:B------:R-:W-:Y:S01]  /*1250*/  ULDC UR4, c[0x0][0x28c] ;  /* 0x0000a30000047ab9 */ /* 0x000fe20000000800 */
[----:B------:R-:W-:Y:S01]  /*1260*/  ULEA UR5, UR5, UR46, 0xd ;  /* 0x0000002e05057291 */ /* 0x000fe2000f8e683f */
[----:B------:R-:W-:-:S03]  /*1270*/  ISETP.LT.AND P0, PT, RZ, UR4, PT ;  /* 0x00000004ff007c0c */ /* 0x000fc6000bf01270 */
[----:B------:R-:W-:-:S04]  /*1280*/  UIADD3 UR5, UR5, 0x100, URZ ;  /* 0x0000010005057890 */ /* 0x000fc8000fffe03f */
[----:B------:R-:W-:-:S04]  /*1290*/  USHF.R.U32.HI UR5, URZ, 0x4, UR5 ;  /* 0x000000043f057899 */ /* 0x000fc80008011605 */
[----:B------:R-:W-:-:S04]  /*12a0*/  ULOP3.LUT UR5, UR5, 0x3fff, URZ, 0xc0, !UPT ;  /* 0x00003fff05057892 */ /* 0x000fc8000f8ec03f */
[----:B------:R-:W-:Y:S01]  /*12b0*/  ULOP3.LUT UR45, UR5, 0x10000, URZ, 0xfc, !UPT ;  /* 0x00010000052d7892 */ /* 0x000fe2000f8efc3f */
[----:B--234-:R-:W-:Y:S11]  /*12c0*/  @P0 BRA `(.L_x_13) ;  /* 0x0000000000400947 */ /* 0x01cff60003800000 */
[----:B------:R-:W-:Y:S01]  /*12d0*/  MOV R0, 0x0 ;  /* 0x0000000000007802 */ /* 0x000fe20000000f00 */
[----:B------:R-:W-:Y:S01]  /*12e0*/  ULDC.64 UR4, c[0x4][0x68] ;  /* 0x01001a0000047ab9 */ /* 0x000fe20000000a00 */
[----:B------:R-:W-:Y:S01]  /*12f0*/  ULDC.64 UR6, c[0x4][0x8] ;  /* 0x0100020000067ab9 */ /* 0x000fe20000000a00 */
[----:B------:R-:W-:Y:S01]  /*1300*/  IMAD.U32 R4, RZ, RZ, UR4 ;  /* 0x00000004ff047e24 */ /* 0x000fe2000f8e00ff */
[----:B------:R0:W1:Y:S01]  /*1310*/  LDC.64 R14, c[0x4][R0] ;  /* 0x01000000000e7b82 */ /* 0x0000620000000a00 */
[----:B------:R-:W-:Y:S01]  /*1320*/  IMAD.U32 R5, RZ, RZ, UR5 ;  /* 0x00000005ff057e24 */ /* 0x000fe2000f8e00ff */
[----:B------:R-:W-:Y:S01]  /*1330*/  ULDC.64 UR4, c[0x4][0x70] ;  /* 0x01001c0000047ab9 */ /* 0x000fe20000000a00 */
[----:B------:R-:W-:Y:S02]  /*1340*/  IMAD.U32 R10, RZ, RZ, UR6 ;  /* 0x00000006ff0a7e24 */ /* 0x000fe4000f8e00ff */
[----:B------:R-:W-:Y:S02]  /*1350*/  IMAD.U32 R6, RZ, RZ, UR4 ;  /* 0x00000004ff067e24 */ /* 0x000fe4000f8e00ff */
[----:B------:R-:W-:-:S02]  /*1360*/  IMAD.U32 R7, RZ, RZ, UR5 ;  /* 0x00000005ff077e24 */ /* 0x000fc4000f8e00ff */
[----:B------:R-:W-:Y:S02]  /*1370*/  IMAD.U32 R11, RZ, RZ, UR7 ;  /* 0x00000007ff0b7e24 */ /* 0x000fe4000f8e00ff */
[----:B------:R-:W-:Y:S02]  /*1380*/  IMAD.MOV.U32 R8, RZ, RZ, 0x1e1 ;  /* 0x000001e1ff087424 */ /* 0x000fe400078e00ff */
[----:B------:R-:W-:Y:S02]  /*1390*/  IMAD.MOV.U32 R12, RZ, RZ, 0x1 ;  /* 0x00000001ff0c7424 */ /* 0x000fe400078e00ff */
[----:B0-----:R-:W-:-:S07]  /*13a0*/  IMAD.MOV.U32 R13, RZ, RZ, RZ ;  /* 0x000000ffff0d7224 */ /* 0x001fce00078e00ff */
[----:B------:R-:W-:-:S07]  /*13b0*/  LEPC R20, `(.L_x_13) ;  /* 0x000000001014794e */ /* 0x000fce0000000000 */
[----:B-1---5:R-:W-:Y:S05]  /*13c0*/  CALL.ABS.NOINC R14 ;  /* 0x000000000e007343 */ /* 0x022fea0003c00000 */
.L_x_13:
[----:B------:R-:W-:-:S13]  /*13d0*/  ISETP.NE.AND P0, PT, R132, 0x3, PT ;  /* 0x000000038400780c */ /* 0x000fda0003f05270 */
[----:B------:R-:W-:Y:S05]  /*13e0*/  @!P0 BRA `(.L_x_14) ;  /* 0x0000000000048947 */ /* 0x000fea0003800000 */
[----:B------:R-:W-:Y:S01]  /*13f0*/  BPT.TRAP 0x1 ;  /* 0x000000040000795c */ /* 0x000fe20000300000 */
.L_x_14:
[----:B------:R-:W-:Y:S02]  /*1400*/  IMAD.U32 R3, RZ, RZ, UR41 ;  /* 0x00000029ff037e24 */ /* 0x000fe4000f8e00ff */
[----:B------:R-:W-:-:S03]  /*1410*/  IMAD.U32 R0, RZ, RZ, UR40 ;  /* 0x00000028ff007e24 */ /* 0x000fc6000f8e00ff */
[----:B------:R-:W-:Y:S02]  /*1420*/  LEA R3, R3, UR46, 0x3 ;  /* 0x0000002e03037c11 */ /* 0x000fe4000f8e18ff */
[----:B------:R-:W-:-:S04]  /*1430*/  SHF.L.U32 R0, R0, 0x1f, RZ ;  /* 0x0000001f00007819 */ /* 0x000fc800000006ff */
[----:B------:R0:W1:Y:S01]  /*1440*/  SYNCS.PHASECHK.TRANS64.TRYWAIT P1, [R3+URZ], R0 ;  /* 0x00000000030075a7 */ /* 0x000062000802017f */
[----:B------:R-:W-:Y:S05]  /*1450*/  @!P0 BRA `(.L_x_15) ;  /* 0x0000000000048947 */ /* 0x000fea0003800000 */
[----:B------:R-:W-:Y:S01]  /*1460*/  BPT.TRAP 0x1 ;  /* 0x000000040000795c */ /* 0x000fe20000300000 */
.L_x_15:
[----:B------:R-:W-:-:S05]  /*1470*/  IMAD.U32 R4, RZ, RZ, UR44 ;  /* 0x0000002cff047e24 */ /* 0x000fca000f8e00ff */
[----:B------:R-:W-:Y:S01]  /*1480*/  ISETP.GE.AND P2, PT, R4, 0x1, PT ;  /* 0x000000010400780c */ /* 0x000fe20003f46270 */
[----:B-1----:R-:W-:-:S12]  /*1490*/  @P1 BRA `(.L_x_16) ;  /* 0x0000000000081947 */ /* 0x002fd80003800000 */
[----:B------:R-:W1:Y:S02]  /*14a0*/  SYNCS.PHASECHK.TRANS64.TRYWAIT P1, [R3+URZ], R0 ;  /* 0x00000000030075a7 */ /* 0x000e64000802017f */
[----:B-1----:R-:W-:Y:S05]  /*14b0*/  @!P1 BRA `(.L_x_17) ;  /* 0x0000008000e09947 */ /* 0x002fea0003800000 */
.L_x_16:
[----:B------:R-:W-:Y:S05]  /*14c0*/  WARPSYNC.ALL ;  /* 0x0000000000007948 */ /* 0x000fea0003800000 */
[----:B------:R-:W-:Y:S01]  /*14d0*/  UIADD3 UR4, UR46, 0x14100, URZ ;  /* 0x000141002e047890 */ /* 0x000fe2000fffe03f */
[----:B------:R-:W-:Y:S01]  /*14e0*/  WARPGROUP.ARRIVE ;  /* 0x00000000000079c5 */ /* 0x000fe20000000000 */
[----:B------:R-:W-:Y:S02]  /*14f0*/  ULEA UR5, UR41, UR45, 0xa ;  /* 0x0000002d29057291 */ /* 0x000fe4000f8e503f */
[----:B------:R-:W-:Y:S01]  /*1500*/  USHF.R.U32.HI UR4, URZ, 0x4, UR4 ;  /* 0x000000043f047899 */ /* 0x000fe20008011604 */
[----:B------:R-:W-:Y:S01]  /*1510*/  UMOV UR9, 0x40000040 ;  /* 0x4000004000097882 */ /* 0x000fe20000000000 */
[----:B------:R-:W-:-:S02]  /*1520*/  UMOV UR11, 0x40000040 ;  /* 0x40000040000b7882 */ /* 0x000fc40000000000 */
[----:B------:R-:W-:Y:S01]  /*1530*/  ULOP3.LUT UR4, UR4, 0x3fff, URZ, 0xc0, !UPT ;  /* 0x00003fff04047892 */ /* 0x000fe2000f8ec03f */
[----:B------:R-:W-:-:S03]  /*1540*/  UMOV UR8, UR5 ;  /* 0x0000000500087c82 */ /* 0x000fc60008000000 */
[----:B------:R-:W-:-:S04]  /*1550*/  ULOP3.LUT UR4, UR4, 0x10000, URZ, 0xfc, !UPT ;  /* 0x0001000004047892 */ /* 0x000fc8000f8efc3f */
[----:B------:R-:W-:-:S07]  /*1560*/  UIMAD UR6, UR41, 0x600, UR4 ;  /* 0x00000600290678a4 */ /* 0x000fce000f8e0204 */
[----:B------:R-:W-:Y:S02]  /*1570*/  UMOV UR10, UR6 ;  /* 0x00000006000a7c82 */ /* 0x000fe40008000000 */
[----:B------:R-:W-:Y:S01]  /*1580*/  HGMMA.64x192x16.F32.BF16 R24, gdesc[UR8], RZ, !UPT, gsb0 ;  /* 0x02e00000081879f0 */ /* 0x000fe2000c0018ff */
[----:B------:R-:W-:Y:S02]  /*1590*/  UIADD3 UR8, UR5, 0x2, URZ ;  /* 0x0000000205087890 */ /* 0x000fe4000fffe03f */
[----:B------:R-:W-:Y:S01]  /*15a0*/  UIADD3 UR10, UR6, 0x2, URZ ;  /* 0x00000002060a7890 */ /* 0x000fe2000fffe03f */
[----:B------:R-:W-:Y:S01]  /*15b0*/  UMOV UR9, 0x40000040 ;  /* 0x4000004000097882 */ /* 0x000fe20000000000 */
[----:B------:R-:W-:Y:S01]  /*15c0*/  UMOV UR11, 0x40000040 ;  /* 0x40000040000b7882 */ /* 0x000fe20000000000 */
[----:B------:R-:W-:Y:S02]  /*15d0*/  WARPGROUP.DEPBAR.LE gsb0, 0x0 ;  /* 0x00008000000079c5 */ /* 0x000fe40000010000 */
[----:B------:R-:W-:-:S12]  /*15e0*/  WARPGROUP.ARRIVE ;  /* 0x00000000000079c5 */ /* 0x000fd80000000000 */
[----:B------:R-:W-:Y:S01]  /*15f0*/  HGMMA.64x192x16.F32.BF16 R24, gdesc[UR8], R24, gsb0 ;  /* 0x02e00000081879f0 */ /* 0x000fe20008001818 */
        /* <DEDUP_REMOVED lines=13> */
[----:B------:R-:W-:Y:S03]  /*16d0*/  HGMMA.64x192x16.F32.BF16 R24, gdesc[UR8], R24, gsb0 ;  /* 0x02e00000081879f0 */ /* 0x000fe60008001818 */
[----:B------:R-:W-:Y:S02]  /*16e0*/  WARPGROUP.DEPBAR.LE gsb0, 0x0 ;  /* 0x00008000000079c5 */ /* 0x000fe40000010000 */
[----:B------:R-:W-:Y:S05]  /*16f0*/  @!P2 BRA `(.L_x_18) ;  /* 0x00000004001ca947 */ /* 0x000fea0003800000 */
[----:B------:R-:W-:Y:S01]  /*1700*/  UIADD3 UR5, UR41, 0x1, URZ ;  /* 0x0000000129057890 */ /* 0x000fe2000fffe03f */
[----:B01----:R-:W-:-:S03]  /*1710*/  IMAD.U32 R0, RZ, RZ, UR44 ;  /* 0x0000002cff007e24 */ /* 0x003fc6000f8e00ff */
[----:B------:R-:W-:-:S04]  /*1720*/  UISETP.NE.AND UP0, UPT, UR5, 0x5, UPT ;  /* 0x000000050500788c */ /* 0x000fc8000bf05270 */
[----:B------:R-:W-:Y:S02]  /*1730*/  USEL UR6, URZ, 0x1, UP0 ;  /* 0x000000013f067887 */ /* 0x000fe40008000000 */
[----:B------:R-:W-:Y:S02]  /*1740*/  USEL UR5, UR5, URZ, UP0 ;  /* 0x0000003f05057287 */ /* 0x000fe40008000000 */
[----:B------:R-:W-:-:S06]  /*1750*/  ULOP3.LUT UR6, UR40, UR6, URZ, 0x3c, !UPT ;  /* 0x0000000628067292 */ /* 0x000fcc000f8e3c3f */
[----:B------:R-:W-:Y:S01]  /*1760*/  IMAD.U32 R5, RZ, RZ, UR6 ;  /* 0x00000006ff057e24 */ /* 0x000fe2000f8e00ff */
[----:B------:R-:W-:-:S06]  /*1770*/  UMOV UR6, UR41 ;  /* 0x0000002900067c82 */ /* 0x000fcc0008000000 */
.L_x_25:
[----:B01----:R-:W-:Y:S05]  /*1780*/  @!P0 BRA `(.L_x_19) ;  /* 0x0000000000048947 */ /* 0x003fea0003800000 */
[----:B------:R-:W-:Y:S01]  /*1790*/  BPT.TRAP 0x1 ;  /* 0x000000040000795c */ /* 0x000fe20000300000 */
.L_x_19:
[----:B------:R-:W0:Y:S01]  /*17a0*/  S2UR UR8, SR_CgaCtaId ;  /* 0x00000000000879c3 */ /* 0x000e220000008800 */
[----:B------:R-:W-:Y:S01]  /*17b0*/  UMOV UR7, 0x400 ;  /* 0x0000040000077882 */ /* 0x000fe20000000000 */
[----:B------:R-:W-:Y:S01]  /*17c0*/  SHF.L.U32 R3, R5, 0x1f, RZ ;  /* 0x0000001f05037819 */ /* 0x000fe200000006ff */
[----:B0-----:R-:W-:-:S04]  /*17d0*/  ULEA UR13, UR8, UR7, 0x18 ;  /* 0x00000007080d7291 */ /* 0x001fc8000f8ec03f */
[----:B------:R-:W-:-:S09]  /*17e0*/  ULEA UR7, UR5, UR13, 0x3 ;  /* 0x0000000d05077291 */ /* 0x000fd2000f8e183f */
[----:B------:R0:W1:Y:S01]  /*17f0*/  SYNCS.PHASECHK.TRANS64.TRYWAIT P1, [UR7], R3 ;  /* 0x00000003ff0075a7 */ /* 0x0000620008020147 */
[----:B------:R-:W-:Y:S05]  /*1800*/  @!P0 BRA `(.L_x_20) ;  /* 0x0000000000048947 */ /* 0x000fea0003800000 */
[----:B------:R-:W-:Y:S01]  /*1810*/  BPT.TRAP 0x1 ;  /* 0x000000040000795c */ /* 0x000fe20000300000 */
.L_x_20:
[----:B-1----:R-:W-:Y:S05]  /*1820*/  @P1 BRA `(.L_x_21) ;  /* 0x0000000000081947 */ /* 0x002fea0003800000 */
[----:B------:R-:W1:Y:S02]  /*1830*/  SYNCS.PHASECHK.TRANS64.TRYWAIT P1, [UR7], R3 ;  /* 0x00000003ff0075a7 */ /* 0x000e640008020147 */
[----:B-1----:R-:W-:Y:S05]  /*1840*/  @!P1 BRA `(.L_x_22) ;  /* 0x0000008000109947 */ /* 0x002fea0003800000 */
.L_x_21:
[----:B------:R-:W-:Y:S01]  /*1850*/  ULEA UR7, UR5, UR45, 0xa ;  /* 0x0000002d05077291 */ /* 0x000fe2000f8e503f */
[----:B------:R-:W-:Y:S01]  /*1860*/  WARPGROUP.ARRIVE ;  /* 0x00000000000079c5 */ /* 0x000fe20000000000 */
[----:B------:R-:W-:Y:S01]  /*1870*/  UIMAD UR12, UR5, 0x600, UR4 ;  /* 0x00000600050c78a4 */ /* 0x000fe2000f8e0204 */
[----:B------:R-:W-:Y:S01]  /*1880*/  UMOV UR9, 0x40000040 ;  /* 0x4000004000097882 */ /* 0x000fe20000000000 */
[----:B------:R-:W-:-:S03]  /*1890*/  UMOV UR11, 0x40000040 ;  /* 0x40000040000b7882 */ /* 0x000fc60000000000 */
[----:B------:R-:W-:Y:S02]  /*18a0*/  UMOV UR8, UR7 ;  /* 0x0000000700087c82 */ /* 0x000fe40008000000 */
[----:B------:R-:W-:Y:S02]  /*18b0*/  UMOV UR10, UR12 ;  /* 0x0000000c000a7c82 */ /* 0x000fe40008000000 */
[----:B------:R-:W-:Y:S01]  /*18c0*/  HGMMA.64x192x16.F32.BF16 R24, gdesc[UR8], R24, gsb0 ;  /* 0x02e00000081879f0 */ /* 0x000fe20008001818 */
[----:B------:R-:W-:Y:S02]  /*18d0*/  UIADD3 UR8, UR7, 0x2, URZ ;  /* 0x0000000207087890 */ /* 0x000fe4000fffe03f */
[----:B------:R-:W-:Y:S01]  /*18e0*/  UIADD3 UR10, UR12, 0x2, URZ ;  /* 0x000000020c0a7890 */ /* 0x000fe2000fffe03f */
[----:B------:R-:W-:Y:S01]  /*18f0*/  UMOV UR9, 0x40000040 ;  /* 0x4000004000097882 */ /* 0x000fe20000000000 */
[----:B------:R-:W-:Y:S01]  /*1900*/  UMOV UR11, 0x40000040 ;  /* 0x40000040000b7882 */ /* 0x000fe20000000000 */
[----:B------:R-:W-:-:S02]  /*1910*/  WARPGROUP.DEPBAR.LE gsb0, 0x0 ;  /* 0x00008000000079c5 */ /* 0x000fc40000010000 */
        /* <DEDUP_REMOVED lines=18> */
[----:B------:R-:W-:Y:S01]  /*1a40*/  BPT.TRAP 0x1 ;  /* 0x000000040000795c */ /* 0x000fe20000300000 */
.L_x_23:
[----:B------:R-:W-:Y:S01]  /*1a50*/  ULEA UR7, UR6, UR13, 0x3 ;  /* 0x0000000d06077291 */ /* 0x000fe2000f8e183f */
[----:B------:R-:W-:-:S03]  /*1a60*/  ISETP.GT.U32.AND P1, PT, R18, 0x1, PT ;  /* 0x000000011200780c */ /* 0x000fc60003f24070 */
[----:B------:R-:W-:-:S04]  /*1a70*/  UIADD3 UR7, UR7, 0x28, URZ ;  /* 0x0000002807077890 */ /* 0x000fc8000fffe03f */
[----:B------:R-:W-:-:S09]  /*1a80*/  UPRMT UR7, URZ, 0x654, UR7 ;  /* 0x000006543f077896 */ /* 0x000fd20008000007 */
[----:B------:R-:W-:Y:S01]  /*1a90*/  SYNCS.ARRIVE.TRANS64.RED.A1T0 RZ, [UR7], RZ ;  /* 0x000000ffffff79a7 */ /* 0x000fe20008100407 */
[----:B------:R-:W-:Y:S05]  /*1aa0*/  @P1 BRA `(.L_x_24) ;  /* 0x0000000000041947 */ /* 0x000fea0003800000 */
[----:B------:R-:W-:Y:S01]  /*1ab0*/  BPT.TRAP 0x1 ;  /* 0x000000040000795c */ /* 0x000fe20000300000 */
.L_x_24:
[----:B------:R-:W-:Y:S01]  /*1ac0*/  UIADD3 UR5, UR5, 0x1, URZ ;  /* 0x0000000105057890 */ /* 0x000fe2000fffe03f */
[C---:B------:R-:W-:Y:S01]  /*1ad0*/  ISETP.GT.AND P1, PT, R0.reuse, 0x1, PT ;  /* 0x000000010000780c */ /* 0x040fe20003f24270 */
[----:B------:R-:W-:Y:S01]  /*1ae0*/  UIADD3 UR6, UR6, 0x1, URZ ;  /* 0x0000000106067890 */ /* 0x000fe2000fffe03f */
[----:B------:R-:W-:Y:S01]  /*1af0*/  VIADD R0, R0, 0xffffffff ;  /* 0xffffffff00007836 */ /* 0x000fe20000000000 */
[----:B------:R-:W-:Y:S02]  /*1b00*/  UISETP.NE.AND UP0, UPT, UR5, 0x5, UPT ;  /* 0x000000050500788c */ /* 0x000fe4000bf05270 */
[----:B------:R-:W-:Y:S02]  /*1b10*/  UISETP.NE.AND UP1, UPT, UR6, 0x5, UPT ;  /* 0x000000050600788c */ /* 0x000fe4000bf25270 */
[----:B------:R-:W-:Y:S02]  /*1b20*/  USEL UR7, URZ, 0x1, UP0 ;  /* 0x000000013f077887 */ /* 0x000fe40008000000 */
[----:B------:R-:W-:-:S02]  /*1b30*/  USEL UR5, UR5, URZ, UP0 ;  /* 0x0000003f05057287 */ /* 0x000fc40008000000 */
[----:B------:R-:W-:Y:S02]  /*1b40*/  USEL UR6, UR6, URZ, UP1 ;  /* 0x0000003f06067287 */ /* 0x000fe40008800000 */
[----:B------:R-:W-:Y:S01]  /*1b50*/  LOP3.LUT R5, R5, UR7, RZ, 0x3c, !PT ;  /* 0x0000000705057c12 */ /* 0x000fe2000f8e3cff */
[----:B------:R-:W-:Y:S09]  /*1b60*/  @P1 BRA `(.L_x_25) ;  /* 0xfffffffc00041947 */ /* 0x000ff2000383ffff */
.L_x_18:
[----:B01----:R-:W0:Y:S02]  /*1b70*/  LDC R0, c[0x0][0x28c] ;  /* 0x0000a300ff007b82 */ /* 0x003e240000000800 */
[----:B0-----:R-:W-:-:S13]  /*1b80*/  ISETP.GE.AND P1, PT, R0, 0x1, PT ;  /* 0x000000010000780c */ /* 0x001fda0003f26270 */
[----:B------:R-:W-:Y:S05]  /*1b90*/  @!P1 BRA `(.L_x_26) ;  /* 0x0000000000409947 */ /* 0x000fea0003800000 */
[----:B------:R-:W-:Y:S05]  /*1ba0*/  @!P0 BRA `(.L_x_27) ;  /* 0x0000000000048947 */ /* 0x000fea0003800000 */
[----:B------:R-:W-:Y:S01]  /*1bb0*/  BPT.TRAP 0x1 ;  /* 0x000000040000795c */ /* 0x000fe20000300000 */
.L_x_27:
[----:B------:R-:W0:Y:S01]  /*1bc0*/  S2UR UR7, SR_CgaCtaId ;  /* 0x00000000000779c3 */ /* 0x000e220000008800 */
[----:B------:R-:W-:Y:S01]  /*1bd0*/  UIADD3 UR6, UR44, UR41, URZ ;  /* 0x000000292c067290 */ /* 0x000fe2000fffe03f */
[----:B------:R-:W-:-:S03]  /*1be0*/  ISETP.GT.U32.AND P0, PT, R18, 0x1, PT ;  /* 0x000000011200780c */ /* 0x000fc60003f04070 */
[----:B------:R-:W-:-:S04]  /*1bf0*/  UIMAD.WIDE.U32 UR4, UR6, -0x33333333, URZ ;  /* 0xcccccccd060478a5 */ /* 0x000fc8000f8e003f */
[----:B------:R-:W-:-:S03]  /*1c00*/  USHF.R.U32.HI UR4, URZ, 0x2, UR5 ;  /* 0x000000023f047899 */ /* 0x000fc60008011605 */
[----:B------:R-:W-:Y:S01]  /*1c10*/  UMOV UR5, 0x400 ;  /* 0x0000040000057882 */ /* 0x000fe20000000000 */
[----:B------:R-:W-:Y:S02]  /*1c20*/  UIMAD UR6, UR4, -0x5, UR6 ;  /* 0xfffffffb040678a4 */ /* 0x000fe4000f8e0206 */
[----:B0-----:R-:W-:-:S04]  /*1c30*/  ULEA UR5, UR7, UR5, 0x18 ;  /* 0x0000000507057291 */ /* 0x001fc8000f8ec03f */
[----:B------:R-:W-:-:S04]  /*1c40*/  ULEA UR6, UR6, UR5, 0x3 ;  /* 0x0000000506067291 */ /* 0x000fc8000f8e183f */
[----:B------:R-:W-:-:S04]  /*1c50*/  UIADD3 UR6, UR6, 0x28, URZ ;  /* 0x0000002806067890 */ /* 0x000fc8000fffe03f */
[----:B------:R-:W-:-:S09]  /*1c60*/  UPRMT UR6, URZ, 0x654, UR6 ;  /* 0x000006543f067896 */ /* 0x000fd20008000006 */
[----:B------:R-:W-:Y:S01]  /*1c70*/  SYNCS.ARRIVE.TRANS64.RED.A1T0 RZ, [UR6], RZ ;  /* 0x000000ffffff79a7 */ /* 0x000fe20008100406 */
[----:B------:R-:W-:Y:S05]  /*1c80*/  @P0 BRA `(.L_x_26) ;  /* 0x0000000000040947 */ /* 0x000fea0003800000 */
[----:B------:R-:W-:Y:S01]  /*1c90*/  BPT.TRAP 0x1 ;  /* 0x000000040000795c */ /* 0x000fe20000300000 */
.L_x_26:
[----:B------:R-:W-:Y:S01]  /*1ca0*/  IMAD R3, R130, 0xc0, RZ ;  /* 0x000000c082037824 */ /* 0x000fe200078e02ff */
[----:B------:R-:W-:Y:S01]  /*1cb0*/  UIADD3 UR41, UR43, UR41, URZ ;  /* 0x000000292b297290 */ /* 0x000fe2000fffe03f */
[----:B------:R-:W-:Y:S01]  /*1cc0*/  SHF.R.S32.HI R13, RZ, 0x1f, R19 ;  /* 0x0000001fff0d7819 */ /* 0x000fe20000011413 */
[----:B------:R-:W-:Y:S01]  /*1cd0*/  ULDC UR7, c[0x0][0x288] ;  /* 0x0000a20000077ab9 */ /* 0x000fe20000000800 */
[----:B------:R-:W-:Y:S01]  /*1ce0*/  IMAD.SHL.U32 R8, R131, 0x80, RZ ;  /* 0x0000008083087824 */ /* 0x000fe200078e00ff */
[C---:B------:R-:W-:Y:S01]  /*1cf0*/  LOP3.LUT R10, R3.reuse, 0x6, R126, 0xf8, !PT ;  /* 0x00000006030a7812 */ /* 0x040fe200078ef87e */
[----:B------:R-:W-:Y:S01]  /*1d00*/  UISETP.GT.U32.AND UP0, UPT, UR41, 0x4, UPT ;  /* 0x000000042900788c */ /* 0x000fe2000bf04070 */
[----:B------:R-:W-:Y:S01]  /*1d10*/  ISETP.GE.AND P0, PT, R3, UR7, PT ;  /* 0x0000000703007c0c */ /* 0x000fe2000bf06270 */
[----:B------:R-:W-:Y:S01]  /*1d20*/  ULDC.64 UR4, c[0x0][0x5d0] ;  /* 0x0001740000047ab9 */ /* 0x000fe20000000a00 */
[----:B------:R-:W-:Y:S01]  /*1d30*/  SHF.R.S32.HI R11, RZ, 0x1f, R10 ;  /* 0x0000001fff0b7819 */ /* 0x000fe2000001140a */
[----:B------:R-:W-:Y:S01]  /*1d40*/  ULDC UR10, c[0x0][0x284] ;  /* 0x0000a100000a7ab9 */ /* 0x000fe20000000800 */
[----:B------:R-:W-:Y:S01]  /*1d50*/  IMAD R0, R13, UR4, RZ ;  /* 0x000000040d007c24 */ /* 0x000fe2000f8e02ff */
[----:B------:R-:W-:Y:S01]  /*1d60*/  UISETP.LT.U32.AND UP0, UPT, UR43, 0x5, UP0 ;  /* 0x000000052b00788c */ /* 0x000fe20008701070 */
[----:B------:R-:W-:Y:S01]  /*1d70*/  ISETP.GE.OR P0, PT, R8, UR10, P0 ;  /* 0x0000000a08007c0c */ /* 0x000fe20008706670 */
[----:B------:R-:W-:Y:S01]  /*1d80*/  UISETP.GE.U32.AND UP1, UPT, UR43, 0x5, UPT ;  /* 0x000000052b00788c */ /* 0x000fe2000bf26070 */
[C---:B------:R-:W-:Y:S01]  /*1d90*/  IMAD R7, R19.reuse, UR5, R0 ;  /* 0x0000000513077c24 */ /* 0x040fe2000f8e0200 */
[----:B------:R-:W-:Y:S01]  /*1da0*/  USEL UR6, URZ, 0x1, !UP0 ;  /* 0x000000013f067887 */ /* 0x000fe2000c000000 */
[----:B------:R-:W-:Y:S01]  /*1db0*/  IMAD.WIDE.U32 R4, R19, UR4, R10 ;  /* 0x0000000413047c25 */ /* 0x000fe2000f8e000a */
[----:B------:R-:W-:Y:S01]  /*1dc0*/  UIMAD.WIDE.U32 UR4, UR41, -0x33333333, URZ ;  /* 0xcccccccd290478a5 */ /* 0x000fe2000f8e003f */
[----:B------:R-:W-:-:S02]  /*1dd0*/  ULDC.64 UR8, c[0x0][0x5c8] ;  /* 0x0001720000087ab9 */ /* 0x000fc40000000a00 */
[----:B------:R-:W-:Y:S01]  /*1de0*/  IMAD.WIDE R130, R131, 0x80, R22 ;  /* 0x0000008083827825 */ /* 0x000fe200078e0216 */
[----:B------:R-:W-:Y:S02]  /*1df0*/  USHF.R.U32.HI UR4, URZ, 0x2, UR5 ;  /* 0x000000023f047899 */ /* 0x000fe40008011605 */
[----:B------:R-:W-:Y:S01]  /*1e00*/  ULOP3.LUT UR40, UR40, UR6, URZ, 0x3c, !UPT ;  /* 0x0000000628287292 */ /* 0x000fe2000f8e3c3f */
[----:B------:R-:W-:Y:S01]  /*1e10*/  IMAD R9, R131, UR8, RZ ;  /* 0x0000000883097c24 */ /* 0x000fe2000f8e02ff */
[----:B------:R-:W-:Y:S01]  /*1e20*/  UIMAD UR41, UR4, -0x5, UR41 ;  /* 0xfffffffb042978a4 */ /* 0x000fe2000f8e0229 */
[----:B------:R-:W-:Y:S01]  /*1e30*/  IMAD.IADD R5, R5, 0x1, R7 ;  /* 0x0000000105057824 */ /* 0x000fe200078e0207 */
[----:B------:R-:W-:Y:S01]  /*1e40*/  @UP1 ULOP3.LUT UR40, UR40, 0x1, UR4, 0x78, !UPT ;  /* 0x0000000128281892 */ /* 0x000fe2000f8e7804 */
[C---:B------:R-:W-:Y:S02]  /*1e50*/  IMAD R9, R130.reuse, UR9, R9 ;  /* 0x0000000982097c24 */ /* 0x040fe4000f8e0209 */
[----:B------:R-:W-:-:S04]  /*1e60*/  IMAD.WIDE.U32 R134, R130, UR8, R4 ;  /* 0x0000000882867c25 */ /* 0x000fc8000f8e0004 */
[----:B------:R-:W-:Y:S01]  /*1e70*/  IMAD.MOV.U32 R0, RZ, RZ, -0x1 ;  /* 0xffffffffff007424 */ /* 0x000fe200078e00ff */
[----:B------:R-:W-:Y:S06]  /*1e80*/  @P0 BRA `(.L_x_28) ;  /* 0x0000005c00540947 */ /* 0x000fec0003800000 */
[----:B-----5:R-:W-:Y:S01]  /*1e90*/  FSETP.NEU.AND P0, PT, R121, RZ, PT ;  /* 0x000000ff7900720b */ /* 0x020fe20003f0d000 */
[----:B------:R-:W-:Y:S01]  /*1ea0*/  IMAD.IADD R3, R122, 0x1, -R3 ;  /* 0x000000017a037824 */ /* 0x000fe200078e0a03 */
[----:B------:R-:W-:Y:S01]  /*1eb0*/  BSSY B0, `(.L_x_28) ;  /* 0x00005d2000007945 */ /* 0x000fe20003800000 */
[----:B------:R-:W-:Y:S02]  /*1ec0*/  IMAD.IADD R8, R129, 0x1, -R8 ;  /* 0x0000000181087824 */ /* 0x000fe400078e0a08 */
[----:B------:R-:W-:Y:S01]  /*1ed0*/  IMAD.IADD R143, R135, 0x1, R9 ;  /* 0x00000001878f7824 */ /* 0x000fe200078e0209 */
[----:B------:R-:W-:-:S04]  /*1ee0*/  ISETP.GT.AND P2, PT, R3, RZ, PT ;  /* 0x000000ff0300720c */ /* 0x000fc80003f44270 */
[----:B------:R-:W-:-:S03]  /*1ef0*/  ISETP.GT.AND P1, PT, R8, RZ, P2 ;  /* 0x000000ff0800720c */ /* 0x000fc60001724270 */
[----:B------:R-:W-:Y:S10]  /*1f00*/  @!P0 BRA `(.L_x_29) ;  /* 0x0000004000588947 */ /* 0x000ff40003800000 */
[----:B------:R-:W0:Y:S01]  /*1f10*/  LDC.64 R138, c[0x0][0x5b8] ;  /* 0x00016e00ff8a7b82 */ /* 0x000e220000000a00 */
[----:B------:R-:W-:-:S07]  /*1f20*/  ULDC.64 UR4, c[0x0][0x5c0] ;  /* 0x0001700000047ab9 */ /* 0x000fce0000000a00 */
[----:B------:R-:W1:Y:S08]  /*1f30*/  LDC.64 R140, c[0x0][0x5b0] ;  /* 0x00016c00ff8c7b82 */ /* 0x000e700000000a00 */
[----:B------:R-:W2:Y:S01]  /*1f40*/  LDC.64 R14, c[0x0][0x5a8] ;  /* 0x00016a00ff0e7b82 */ /* 0x000ea20000000a00 */
[-C--:B0-----:R-:W-:Y:S02]  /*1f50*/  IMAD R4, R13, R138.reuse, RZ ;  /* 0x0000008a0d047224 */ /* 0x081fe400078e02ff */
[----:B------:R-:W-:-:S04]  /*1f60*/  IMAD.WIDE.U32 R136, R19, R138, R10 ;  /* 0x0000008a13887225 */ /* 0x000fc800078e000a */
[----:B------:R-:W-:Y:S02]  /*1f70*/  IMAD R133, R19, R139, R4 ;  /* 0x0000008b13857224 */ /* 0x000fe400078e0204 */
[-C--:B-1----:R-:W-:Y:S02]  /*1f80*/  IMAD R4, R131, R140.reuse, RZ ;  /* 0x0000008c83047224 */ /* 0x082fe400078e02ff */
[----:B------:R-:W-:Y:S02]  /*1f90*/  IMAD.IADD R13, R137, 0x1, R133 ;  /* 0x00000001890d7824 */ /* 0x000fe400078e0285 */
[----:B------:R-:W-:Y:S02]  /*1fa0*/  IMAD.MOV.U32 R12, RZ, RZ, R136 ;  /* 0x000000ffff0c7224 */ /* 0x000fe400078e0088 */
[C---:B------:R-:W-:Y:S02]  /*1fb0*/  IMAD R135, R130.reuse, R141, R4 ;  /* 0x0000008d82877224 */ /* 0x040fe400078e0204 */
[----:B------:R-:W-:-:S04]  /*1fc0*/  IMAD.WIDE.U32 R4, R130, R140, R12 ;  /* 0x0000008c82047225 */ /* 0x000fc800078e000c */
[----:B------:R-:W-:Y:S01]  /*1fd0*/  IMAD.IADD R5, R5, 0x1, R135 ;  /* 0x0000000105057824 */ /* 0x000fe200078e0287 */
[----:B--2---:R-:W-:-:S04]  /*1fe0*/  LEA R6, P0, R4, R14, 0x1 ;  /* 0x0000000e04067211 */ /* 0x004fc800078008ff */
[----:B------:R-:W-:-:S05]  /*1ff0*/  LEA.HI.X R7, R4, R15, R5, 0x1, P0 ;  /* 0x0000000f04077211 */ /* 0x000fca00000f0c05 */
[----:B------:R0:W2:Y:S01]  /*2000*/  @P1 LDG.E.LTC128B.U16 R9, desc[UR38][R6.64] ;  /* 0x0000002606091981 */ /* 0x0000a2000c1e1520 */
[----:B------:R-:W-:Y:S01]  /*2010*/  IMAD.WIDE.U32 R20, R130, R140, R10 ;  /* 0x0000008c82147225 */ /* 0x000fe200078e000a */
[----:B------:R-:W-:Y:S03]  /*2020*/  BSSY B1, `(.L_x_30) ;  /* 0x0000013000017945 */ /* 0x000fe60003800000 */
[----:B------:R-:W-:Y:S02]  /*2030*/  IMAD.IADD R21, R135, 0x1, R21 ;  /* 0x0000000187157824 */ /* 0x000fe400078e0215 */
[----:B------:R-:W-:-:S04]  /*2040*/  IMAD.WIDE.U32 R20, R19, R138, R20 ;  /* 0x0000008a13147225 */ /* 0x000fc800078e0014 */
[----:B0-----:R-:W-:Y:S01]  /*2050*/  IMAD.IADD R7, R133, 0x1, R21 ;  /* 0x0000000185077824 */ /* 0x001fe200078e0215 */
[----:B------:R-:W-:Y:S02]  /*2060*/  LEA R6, P4, R20, R14, 0x1 ;  /* 0x0000000e14067211 */ /* 0x000fe400078808ff */
[----:B------:R-:W-:Y:S02]  /*2070*/  SHF.L.U64.HI R21, R140, 0x3, R141 ;  /* 0x000000038c157819 */ /* 0x000fe4000001028d */
[----:B------:R-:W-:Y:S01]  /*2080*/  LEA.HI.X R7, R20, R15, R7, 0x1, P4 ;  /* 0x0000000f14077211 */ /* 0x000fe200020f0c07 */
[----:B------:R-:W-:Y:S02]  /*2090*/  IMAD.SHL.U32 R20, R140, 0x8, RZ ;  /* 0x000000088c147824 */ /* 0x000fe400078e00ff */
[----:B--2---:R-:W-:-:S04]  /*20a0*/  IMAD.U32 R4, R9, 0x10000, RZ ;  /* 0x0001000009047824 */ /* 0x004fc800078e00ff */
[----:B------:R-:W-:Y:S01]  /*20b0*/  FMUL R5, R4, R121 ;  /* 0x0000007904057220 */ /* 0x000fe20000400000 */
[----:B------:R-:W-:-:S03]  /*20c0*/  LEA R4, P0, R134, UR4, 0x1 ;  /* 0x0000000486047c11 */ /* 0x000fc6000f8008ff */
[----:B------:R-:W-:Y:S01]  /*20d0*/  FFMA R24, R24, R120, R5 ;  /* 0x0000007818187223 */ /* 0x000fe20000000005 */
[----:B------:R-:W-:Y:S02]  /*20e0*/  LEA.HI.X R5, R134, UR5, R143, 0x1, P0 ;  /* 0x0000000586057c11 */ /* 0x000fe400080f0c8f */
[----:B------:R-:W-:Y:S02]  /*20f0*/  ISETP.GT.AND P0, PT, R3, 0x1, PT ;  /* 0x000000010300780c */ /* 0x000fe40003f04270 */
[----:B------:R-:W-:Y:S02]  /*2100*/  F2FP.BF16.F32.PACK_AB R24, RZ, R24 ;  /* 0x00000018ff18723e */ /* 0x000fe400000010ff */
[----:B------:R-:W-:-:S03]  /*2110*/  ISETP.GT.AND P3, PT, R8, RZ, P0 ;  /* 0x000000ff0800720c */ /* 0x000fc60000764270 */
[----:B------:R0:W-:Y:S10]  /*2120*/  @P1 STG.E.U16 desc[UR38][R4.64], R24 ;  /* 0x0000001804001986 */ /* 0x0001f4000c101526 */
[----:B------:R-:W-:Y:S05]  /*2130*/  @!P3 BRA `(.L_x_31) ;  /* 0x000000000004b947 */ /* 0x000fea0003800000 */
[----:B------:R1:W5:Y:S02]  /*2140*/  LDG.E.LTC128B.U16 R9, desc[UR38][R6.64+0x2] ;  /* 0x0000022606097981 */ /* 0x000364000c1e1520 */
.L_x_31:
[----:B------:R-:W-:Y:S05]  /*2150*/  BSYNC B1 ;  /* 0x0000000000017941 */ /* 0x000fea0003800000 */
.L_x_30:
[----:B-----5:R-:W-:Y:S01]  /*2160*/  IMAD.U32 R12, R9, 0x10000, RZ ;  /* 0x00010000090c7824 */ /* 0x020fe200078e00ff */
[----:B------:R-:W-:Y:S01]  /*2170*/  ISETP.GT.AND P2, PT, R8, 0x8, P2 ;  /* 0x000000080800780c */ /* 0x000fe20001744270 */
[----:B------:R-:W-:-:S04]  /*2180*/  IMAD.WIDE.U32 R130, R130, R140, R20 ;  /* 0x0000008c82827225 */ /* 0x000fc800078e0014 */
[----:B------:R-:W-:Y:S01]  /*2190*/  FMUL R12, R12, R121 ;  /* 0x000000790c0c7220 */ /* 0x000fe20000400000 */
[--C-:B------:R-:W-:Y:S01]  /*21a0*/  IMAD.IADD R135, R135, 0x1, R131.reuse ;  /* 0x0000000187877824 */ /* 0x100fe200078e0283 */
[----:B------:R-:W-:Y:S02]  /*21b0*/  IADD3 R136, P1, R136, R130, RZ ;  /* 0x0000008288887210 */ /* 0x000fe40007f3e0ff */
[----:B------:R-:W-:Y:S01]  /*21c0*/  FFMA R12, R25, R120, R12 ;  /* 0x00000078190c7223 */ /* 0x000fe2000000000c */
[----:B------:R-:W-:Y:S02]  /*21d0*/  PRMT R131, R9, 0x7610, R131 ;  /* 0x0000761009837816 */ /* 0x000fe40000000083 */
[----:B------:R-:W-:Y:S02]  /*21e0*/  IMAD.X R13, R135, 0x1, R13, P1 ;  /* 0x00000001870d7824 */ /* 0x000fe400008e060d */
[----:B------:R-:W-:Y:S02]  /*21f0*/  F2FP.BF16.F32.PACK_AB R12, RZ, R12 ;  /* 0x0000000cff0c723e */ /* 0x000fe400000010ff */
[----:B------:R-:W-:-:S02]  /*2200*/  LEA R20, P1, R136, R14, 0x1 ;  /* 0x0000000e88147211 */ /* 0x000fc400078208ff */
[----:B------:R-:W-:Y:S02]  /*2210*/  PRMT R25, R12, 0x7610, R25 ;  /* 0x000076100c197816 */ /* 0x000fe40000000019 */
[----:B------:R-:W-:-:S03]  /*2220*/  LEA.HI.X R21, R136, R15, R13, 0x1, P1 ;  /* 0x0000000f88157211 */ /* 0x000fc600008f0c0d */
[----:B------:R2:W-:Y:S04]  /*2230*/  @P3 STG.E.U16 desc[UR38][R4.64+0x2], R25 ;  /* 0x0000021904003986 */ /* 0x0005e8000c101526 */
[----:B------:R-:W3:Y:S01]  /*2240*/  @P2 LDG.E.LTC128B.U16 R131, desc[UR38][R20.64] ;  /* 0x0000002614832981 */ /* 0x000ee2000c1e1520 */
[----:B0-----:R-:W-:Y:S01]  /*2250*/  IADD3 R24, P1, R10, R130, RZ ;  /* 0x000000820a187210 */ /* 0x001fe20007f3e0ff */
[----:B------:R-:W-:Y:S01]  /*2260*/  BSSY B1, `(.L_x_32) ;  /* 0x0000011000017945 */ /* 0x000fe20003800000 */
[----:B------:R-:W-:Y:S02]  /*2270*/  SHF.L.U64.HI R13, R125, 0x1, R124 ;  /* 0x000000017d0d7819 */ /* 0x000fe4000001027c */
[----:B------:R-:W-:Y:S01]  /*2280*/  ISETP.GT.AND P0, PT, R8, 0x8, P0 ;  /* 0x000000080800780c */ /* 0x000fe20000704270 */
[----:B--2---:R-:W-:Y:S01]  /*2290*/  IMAD.X R25, R11, 0x1, R135, P1 ;  /* 0x000000010b197824 */ /* 0x004fe200008e0687 */
[----:B------:R-:W-:Y:S01]  /*22a0*/  LEA R12, P1, R125, R4, 0x1 ;  /* 0x000000047d0c7211 */ /* 0x000fe200078208ff */
[----:B------:R-:W-:-:S04]  /*22b0*/  IMAD.WIDE.U32 R24, R19, R138, R24 ;  /* 0x0000008a13187225 */ /* 0x000fc800078e0018 */
[----:B------:R-:W-:Y:S02]  /*22c0*/  IMAD.X R13, R13, 0x1, R5, P1 ;  /* 0x000000010d0d7824 */ /* 0x000fe400008e0605 */
[----:B------:R-:W-:Y:S02]  /*22d0*/  IMAD.IADD R11, R133, 0x1, R25 ;  /* 0x00000001850b7824 */ /* 0x000fe400078e0219 */
[----:B---3--:R-:W-:-:S04]  /*22e0*/  IMAD.U32 R10, R131, 0x10000, RZ ;  /* 0x00010000830a7824 */ /* 0x008fc800078e00ff */
[----:B------:R-:W-:Y:S01]  /*22f0*/  FMUL R9, R10, R121 ;  /* 0x000000790a097220 */ /* 0x000fe20000400000 */
[----:B------:R-:W-:-:S03]  /*2300*/  LEA R10, P3, R24, R14, 0x1 ;  /* 0x0000000e180a7211 */ /* 0x000fc600078608ff */
[----:B------:R-:W-:Y:S01]  /*2310*/  FFMA R9, R26, R120, R9 ;  /* 0x000000781a097223 */ /* 0x000fe20000000009 */
[----:B------:R-:W-:-:S04]  /*2320*/  LEA.HI.X R11, R24, R15, R11, 0x1, P3 ;  /* 0x0000000f180b7211 */ /* 0x000fc800018f0c0b */
[----:B------:R-:W-:-:S05]  /*2330*/  F2FP.BF16.F32.PACK_AB R9, RZ, R9 ;  /* 0x00000009ff09723e */ /* 0x000fca00000010ff */
[----:B------:R0:W-:Y:S01]  /*2340*/  @P2 STG.E.U16 desc[UR38][R12.64], R9 ;  /* 0x000000090c002986 */ /* 0x0001e2000c101526 */
[----:B------:R-:W-:Y:S05]  /*2350*/  @!P0 BRA `(.L_x_33) ;  /* 0x0000000000048947 */ /* 0x000fea0003800000 */
[----:B------:R2:W5:Y:S02]  /*2360*/  LDG.E.LTC128B.U16 R131, desc[UR38][R10.64+0x2] ;  /* 0x000002260a837981 */ /* 0x000564000c1e1520 */
.L_x_33:
[----:B------:R-:W-:Y:S05]  /*2370*/  BSYNC B1 ;  /* 0x0000000000017941 */ /* 0x000fea0003800000 */
.L_x_32:
[----:B-----5:R-:W-:Y:S01]  /*2380*/  IMAD.U32 R14, R131, 0x10000, RZ ;  /* 0x00010000830e7824 */ /* 0x020fe200078e00ff */
[----:B------:R-:W-:Y:S01]  /*2390*/  ISETP.GT.AND P1, PT, R3, 0x8, PT ;  /* 0x000000080300780c */ /* 0x000fe20003f24270 */
[----:B------:R-:W-:Y:S02]  /*23a0*/  BSSY B1, `(.L_x_34) ;  /* 0x0000008000017945 */ /* 0x000fe40003800000 */
[----:B------:R-:W-:Y:S01]  /*23b0*/  FMUL R14, R14, R121 ;  /* 0x000000790e0e7220 */ /* 0x000fe20000400000 */
[----:B------:R-:W-:-:S03]  /*23c0*/  ISETP.GT.AND P2, PT, R8, RZ, P1 ;  /* 0x000000ff0800720c */ /* 0x000fc60000f44270 */
[----:B------:R-:W-:-:S05]  /*23d0*/  FFMA R14, R27, R120, R14 ;  /* 0x000000781b0e7223 */ /* 0x000fca000000000e */
[----:B------:R-:W-:-:S05]  /*23e0*/  F2FP.BF16.F32.PACK_AB R14, RZ, R14 ;  /* 0x0000000eff0e723e */ /* 0x000fca00000010ff */
[----:B------:R3:W-:Y:S01]  /*23f0*/  @P0 STG.E.U16 desc[UR38][R12.64+0x2], R14 ;  /* 0x0000020e0c000986 */ /* 0x0007e2000c101526 */
[----:B------:R-:W-:Y:S05]  /*2400*/  @!P2 BRA `(.L_x_35) ;  /* 0x000000000004a947 */ /* 0x000fea0003800000 */
[----:B------:R4:W5:Y:S02]  /*2410*/  LDG.E.LTC128B.U16 R131, desc[UR38][R6.64+0x10] ;  /* 0x0000102606837981 */ /* 0x000964000c1e1520 */
.L_x_35:
[----:B------:R-:W-:Y:S05]  /*2420*/  BSYNC B1 ;  /* 0x0000000000017941 */ /* 0x000fea0003800000 */
.L_x_34:
[----:B---3-5:R-:W-:Y:S01]  /*2430*/  IMAD.U32 R14, R131, 0x10000, RZ ;  /* 0x00010000830e7824 */ /* 0x028fe200078e00ff */
[----:B------:R-:W-:Y:S01]  /*2440*/  ISETP.GT.AND P0, PT, R3, 0x9, PT ;  /* 0x000000090300780c */ /* 0x000fe20003f04270 */
[----:B------:R-:W-:Y:S02]  /*2450*/  BSSY B1, `(.L_x_36) ;  /* 0x0000008000017945 */ /* 0x000fe40003800000 */
[----:B0-----:R-:W-:Y:S01]  /*2460*/  FMUL R9, R14, R121 ;  /* 0x000000790e097220 */ /* 0x001fe20000400000 */
[----:B------:R-:W-:-:S03]  /*2470*/  ISETP.GT.AND P3, PT, R8, RZ, P0 ;  /* 0x000000ff0800720c */ /* 0x000fc60000764270 */
[----:B------:R-:W-:-:S05]  /*2480*/  FFMA R9, R28, R120, R9 ;  /* 0x000000781c097223 */ /* 0x000fca0000000009 */
[----:B------:R-:W-:-:S05]  /*2490*/  F2FP.BF16.F32.PACK_AB R9, RZ, R9 ;  /* 0x00000009ff09723e */ /* 0x000fca00000010ff */
[----:B------:R0:W-:Y:S01]  /*24a0*/  @P2 STG.E.U16 desc[UR38][R4.64+0x10], R9 ;  /* 0x0000100904002986 */ /* 0x0001e2000c101526 */
[----:B------:R-:W-:Y:S05]  /*24b0*/  @!P3 BRA `(.L_x_37) ;  /* 0x000000000004b947 */ /* 0x000fea0003800000 */
[----:B------:R3:W5:Y:S02]  /*24c0*/  LDG.E.LTC128B.U16 R131, desc[UR38][R6.64+0x12] ;  /* 0x0000122606837981 */ /* 0x000764000c1e1520 */
.L_x_37:
[----:B------:R-:W-:Y:S05]  /*24d0*/  BSYNC B1 ;  /* 0x0000000000017941 */ /* 0x000fea0003800000 */
.L_x_36:
[----:B-----5:R-:W-:Y:S01]  /*24e0*/  IMAD.U32 R14, R131, 0x10000, RZ ;  /* 0x00010000830e7824 */ /* 0x020fe200078e00ff */
[----:B------:R-:W-:Y:S01]  /*24f0*/  ISETP.GT.AND P1, PT, R8, 0x8, P1 ;  /* 0x000000080800780c */ /* 0x000fe20000f24270 */
[----:B------:R-:W-:Y:S02]  /*2500*/  BSSY B1, `(.L_x_38) ;  /* 0x0000007000017945 */ /* 0x000fe40003800000 */
[----:B------:R-:W-:-:S04]  /*2510*/  FMUL R14, R14, R121 ;  /* 0x000000790e0e7220 */ /* 0x000fc80000400000 */
[----:B------:R-:W-:-:S05]  /*2520*/  FFMA R14, R29, R120, R14 ;  /* 0x000000781d0e7223 */ /* 0x000fca000000000e */
[----:B------:R-:W-:-:S05]  /*2530*/  F2FP.BF16.F32.PACK_AB R14, RZ, R14 ;  /* 0x0000000eff0e723e */ /* 0x000fca00000010ff */
[----:B------:R0:W-:Y:S01]  /*2540*/  @P3 STG.E.U16 desc[UR38][R4.64+0x12], R14 ;  /* 0x0000120e04003986 */ /* 0x0001e2000c101526 */
[----:B------:R-:W-:Y:S05]  /*2550*/  @!P1 BRA `(.L_x_39) ;  /* 0x0000000000049947 */ /* 0x000fea0003800000 */
[----:B------:R0:W5:Y:S02]  /*2560*/  LDG.E.LTC128B.U16 R131, desc[UR38][R10.64+0x10] ;  /* 0x000010260a837981 */ /* 0x000164000c1e1520 */
.L_x_39:
[----:B------:R-:W-:Y:S05]  /*2570*/  BSYNC B1 ;  /* 0x0000000000017941 */ /* 0x000fea0003800000 */
.L_x_38:
[----:B0----5:R-:W-:Y:S01]  /*2580*/  IMAD.U32 R14, R131, 0x10000, RZ ;  /* 0x00010000830e7824 */ /* 0x021fe200078e00ff */
        /* <DEDUP_REMOVED lines=8> */
.L_x_41:
[----:B------:R-:W-:Y:S05]  /*2610*/  BSYNC B1 ;  /* 0x0000000000017941 */ /* 0x000fea0003800000 */
.L_x_40:
        /* <DEDUP_REMOVED lines=10> */
.L_x_43:
[----:B------:R-:W-:Y:S05]  /*26c0*/  BSYNC B1 ;  /* 0x0000000000017941 */ /* 0x000fea0003800000 */
.L_x_42:
[----:B0----5:R-:W-:Y:S01]  /*26d0*/  IMAD.U32 R14, R131, 0x10000, RZ ;  /* 0x00010000830e7824 */ /* 0x021fe200078e00ff */
        /* <DEDUP_REMOVED lines=9> */
.L_x_45:
[----:B------:R-:W-:Y:S05]  /*2770*/  BSYNC B1 ;  /* 0x0000000000017941 */ /* 0x000fea0003800000 */
.L_x_44:
        /* <DEDUP_REMOVED lines=9> */
.L_x_47:
[----:B------:R-:W-:Y:S05]  /*2810*/  BSYNC B1 ;  /* 0x0000000000017941 */ /* 0x000fea0003800000 */
.L_x_46:
        /* <DEDUP_REMOVED lines=9> */
.L_x_49:
[----:B------:R-:W-:Y:S05]  /*28b0*/  BSYNC B1 ;  /* 0x0000000000017941 */ /* 0x000fea0003800000 */
.L_x_48:
        /* <DEDUP_REMOVED lines=10> */
.L_x_51:
[----:B------:R-:W-:Y:S05]  /*2960*/  BSYNC B1 ;  /* 0x0000000000017941 */ /* 0x000fea0003800000 */
.L_x_50:
        /* <DEDUP_REMOVED lines=10> */
.L_x_53:
[----:B------:R-:W-:Y:S05]  /*2a10*/  BSYNC B1 ;  /* 0x0000000000017941 */ /* 0x000fea0003800000 */
.L_x_52:
        /* <DEDUP_REMOVED lines=9> */
.L_x_55:
[----:B------:R-:W-:Y:S05]  /*2ab0*/  BSYNC B1 ;  /* 0x0000000000017941 */ /* 0x000fea0003800000 */
.L_x_54:
        /* <DEDUP_REMOVED lines=9> */
.L_x_57:
[----:B------:R-:W-:Y:S05]  /*2b50*/  BSYNC B1 ;  /* 0x0000000000017941 */ /* 0x000fea0003800000 */
.L_x_56:
        /* <DEDUP_REMOVED lines=10> */
.L_x_59:
[----:B------:R-:W-:Y:S05]  /*2c00*/  BSYNC B1 ;  /* 0x0000000000017941 */ /* 0x000fea0003800000 */
.L_x_58:
        /* <DEDUP_REMOVED lines=10> */
.L_x_61:
[----:B------:R-:W-:Y:S05]  /*2cb0*/  BSYNC B1 ;  /* 0x0000000000017941 */ /* 0x000fea0003800000 */
.L_x_60:
        /* <DEDUP_REMOVED lines=9> */
.L_x_63:
[----:B------:R-:W-:Y:S05]  /*2d50*/  BSYNC B1 ;  /* 0x0000000000017941 */ /* 0x000fea0003800000 */
.L_x_62:
        /* <DEDUP_REMOVED lines=9> */
.L_x_65:
[----:B------:R-:W-:Y:S05]  /*2df0*/  BSYNC B1 ;  /* 0x0000000000017941 */ /* 0x000fea0003800000 */
.L_x_64:
        /* <DEDUP_REMOVED lines=10> */
.L_x_67:
[----:B------:R-:W-:Y:S05]  /*2ea0*/  BSYNC B1 ;  /* 0x0000000000017941 */ /* 0x000fea0003800000 */
.L_x_66:
        /* <DEDUP_REMOVED lines=10> */
.L_x_69:
[----:B------:R-:W-:Y:S05]  /*2f50*/  BSYNC B1 ;  /* 0x0000000000017941 */ /* 0x000fea0003800000 */
.L_x_68:
        /* <DEDUP_REMOVED lines=9> */
.L_x_71:
[----:B------:R-:W-:Y:S05]  /*2ff0*/  BSYNC B1 ;  /* 0x0000000000017941 */ /* 0x000fea0003800000 */
.L_x_70:
        /* <DEDUP_REMOVED lines=9> */
.L_x_73:
[----:B------:R-:W-:Y:S05]  /*3090*/  BSYNC B1 ;  /* 0x0000000000017941 */ /* 0x000fea0003800000 */
.L_x_72:
        /* <DEDUP_REMOVED lines=10> */
.L_x_75:
[----:B------:R-:W-:Y:S05]  /*3140*/  BSYNC B1 ;  /* 0x0000000000017941 */ /* 0x000fea0003800000 */
.L_x_74:
        /* <DEDUP_REMOVED lines=10> */
.L_x_77:
[----:B------:R-:W-:Y:S05]  /*31f0*/  BSYNC B1 ;  /* 0x0000000000017941 */ /* 0x000fea0003800000 */
.L_x_76:
        /* <DEDUP_REMOVED lines=9> */
.L_x_79:
[----:B------:R-:W-:Y:S05]  /*3290*/  BSYNC B1 ;  /* 0x0000000000017941 */ /* 0x000fea0003800000 */
.L_x_78:
        /* <DEDUP_REMOVED lines=9> */
.L_x_81:
[----:B------:R-:W-:Y:S05]  /*3330*/  BSYNC B1 ;  /* 0x0000000000017941 */ /* 0x000fea0003800000 */
.L_x_80:
        /* <DEDUP_REMOVED lines=10> */
.L_x_83:
[----:B------:R-:W-:Y:S05]  /*33e0*/  BSYNC B1 ;  /* 0x0000000000017941 */ /* 0x000fea0003800000 */
.L_x_82:
        /* <DEDUP_REMOVED lines=10> */
.L_x_85:
[----:B------:R-:W-:Y:S05]  /*3490*/  BSYNC B1 ;  /* 0x0000000000017941 */ /* 0x000fea0003800000 */
.L_x_84:
        /* <DEDUP_REMOVED lines=9> */
.L_x_87:
[----:B------:R-:W-:Y:S05]  /*3530*/  BSYNC B1 ;  /* 0x0000000000017941 */ /* 0x000fea0003800000 */
.L_x_86:
        /* <DEDUP_REMOVED lines=9> */
.L_x_89:
[----:B------:R-:W-:Y:S05]  /*35d0*/  BSYNC B1 ;  /* 0x0000000000017941 */ /* 0x000fea0003800000 */
.L_x_88:
        /* <DEDUP_REMOVED lines=10> */
.L_x_91:
[----:B------:R-:W-:Y:S05]  /*3680*/  BSYNC B1 ;  /* 0x0000000000017941 */ /* 0x000fea0003800000 */
.L_x_90:
        /* <DEDUP_REMOVED lines=10> */
.L_x_93:
[----:B------:R-:W-:Y:S05]  /*3730*/  BSYNC B1 ;  /* 0x0000000000017941 */ /* 0x000fea0003800000 */
.L_x_92:
        /* <DEDUP_REMOVED lines=9> */
.L_x_95:
[----:B------:R-:W-:Y:S05]  /*37d0*/  BSYNC B1 ;  /* 0x0000000000017941 */ /* 0x000fea0003800000 */
.L_x_94:
        /* <DEDUP_REMOVED lines=9> */
.L_x_97:
[----:B------:R-:W-:Y:S05]  /*3870*/  BSYNC B1 ;  /* 0x0000000000017941 */ /* 0x000fea0003800000 */
.L_x_96:
        /* <DEDUP_REMOVED lines=10> */
.L_x_99:
[----:B------:R-:W-:Y:S05]  /*3920*/  BSYNC B1 ;  /* 0x0000000000017941 */ /* 0x000fea0003800000 */
.L_x_98:
        /* <DEDUP_REMOVED lines=10> */
.L_x_101:
[----:B------:R-:W-:Y:S05]  /*39d0*/  BSYNC B1 ;  /* 0x0000000000017941 */ /* 0x000fea0003800000 */
.L_x_100:
        /* <DEDUP_REMOVED lines=9> */
.L_x_103:
[----:B------:R-:W-:Y:S05]  /*3a70*/  BSYNC B1 ;  /* 0x0000000000017941 */ /* 0x000fea0003800000 */
.L_x_102:
        /* <DEDUP_REMOVED lines=9> */
.L_x_105:
[----:B------:R-:W-:Y:S05]  /*3b10*/  BSYNC B1 ;  /* 0x0000000000017941 */ /* 0x000fea0003800000 */
.L_x_104:
        /* <DEDUP_REMOVED lines=10> */
.L_x_107:
[----:B------:R-:W-:Y:S05]  /*3bc0*/  BSYNC B1 ;  /* 0x0000000000017941 */ /* 0x000fea0003800000 */
.L_x_106:
        /* <DEDUP_REMOVED lines=10> */
.L_x_109:
[----:B------:R-:W-:Y:S05]  /*3c70*/  BSYNC B1 ;  /* 0x0000000000017941 */ /* 0x000fea0003800000 */
.L_x_108:
        /* <DEDUP_REMOVED lines=9> */
.L_x_111:
[----:B------:R-:W-:Y:S05]  /*3d10*/  BSYNC B1 ;  /* 0x0000000000017941 */ /* 0x000fea0003800000 */
.L_x_110:
        /* <DEDUP_REMOVED lines=9> */
.L_x_113:
[----:B------:R-:W-:Y:S05]  /*3db0*/  BSYNC B1 ;  /* 0x0000000000017941 */ /* 0x000fea0003800000 */
.L_x_112:
        /* <DEDUP_REMOVED lines=10> */
.L_x_115:
[----:B------:R-:W-:Y:S05]  /*3e60*/  BSYNC B1 ;  /* 0x0000000000017941 */ /* 0x000fea0003800000 */
.L_x_114:
        /* <DEDUP_REMOVED lines=10> */
.L_x_117:
[----:B------:R-:W-:Y:S05]  /*3f10*/  BSYNC B1 ;  /* 0x0000000000017941 */ /* 0x000fea0003800000 */
.L_x_116:
        /* <DEDUP_REMOVED lines=9> */
.L_x_119:
[----:B------:R-:W-:Y:S05]  /*3fb0*/  BSYNC B1 ;  /* 0x0000000000017941 */ /* 0x000fea0003800000 */
.L_x_118:
        /* <DEDUP_REMOVED lines=9> */
.L_x_121:
[----:B------:R-:W-:Y:S05]  /*4050*/  BSYNC B1 ;  /* 0x0000000000017941 */ /* 0x000fea0003800000 */
.L_x_120:
        /* <DEDUP_REMOVED lines=10> */
.L_x_123:
[----:B------:R-:W-:Y:S05]  /*4100*/  BSYNC B1 ;  /* 0x0000000000017941 */ /* 0x000fea0003800000 */
.L_x_122:
        /* <DEDUP_REMOVED lines=10> */
.L_x_125:
[----:B------:R-:W-:Y:S05]  /*41b0*/  BSYNC B1 ;  /* 0x0000000000017941 */ /* 0x000fea0003800000 */
.L_x_124:
        /* <DEDUP_REMOVED lines=9> */
.L_x_127:
[----:B------:R-:W-:Y:S05]  /*4250*/  BSYNC B1 ;  /* 0x0000000000017941 */ /* 0x000fea0003800000 */
.L_x_126:
        /* <DEDUP_REMOVED lines=9> */
.L_x_129:
[----:B------:R-:W-:Y:S05]  /*42f0*/  BSYNC B1 ;  /* 0x0000000000017941 */ /* 0x000fea0003800000 */
.L_x_128:
        /* <DEDUP_REMOVED lines=10> */
.L_x_131:
[----:B------:R-:W-:Y:S05]  /*43a0*/  BSYNC B1 ;  /* 0x0000000000017941 */ /* 0x000fea0003800000 */
.L_x_130:
        /* <DEDUP_REMOVED lines=10> */
.L_x_133:
[----:B------:R-:W-:Y:S05]  /*4450*/  BSYNC B1 ;  /* 0x0000000000017941 */ /* 0x000fea0003800000 */
.L_x_132:
        /* <DEDUP_REMOVED lines=9> */
.L_x_135:
[----:B------:R-:W-:Y:S05]  /*44f0*/  BSYNC B1 ;  /* 0x0000000000017941 */ /* 0x000fea0003800000 */
.L_x_134:
        /* <DEDUP_REMOVED lines=9> */
.L_x_137:
[----:B------:R-:W-:Y:S05]  /*4590*/  BSYNC B1 ;  /* 0x0000000000017941 */ /* 0x000fea0003800000 */
.L_x_136:
        /* <DEDUP_REMOVED lines=10> */
.L_x_139:
[----:B------:R-:W-:Y:S05]  /*4640*/  BSYNC B1 ;  /* 0x0000000000017941 */ /* 0x000fea0003800000 */
.L_x_138:
        /* <DEDUP_REMOVED lines=10> */
.L_x_141:
[----:B------:R-:W-:Y:S05]  /*46f0*/  BSYNC B1 ;  /* 0x0000000000017941 */ /* 0x000fea0003800000 */
.L_x_140:
        /* <DEDUP_REMOVED lines=9> */
.L_x_143:
[----:B------:R-:W-:Y:S05]  /*4790*/  BSYNC B1 ;  /* 0x0000000000017941 */ /* 0x000fea0003800000 */
.L_x_142:
        /* <DEDUP_REMOVED lines=9> */
.L_x_145:
[----:B------:R-:W-:Y:S05]  /*4830*/  BSYNC B1 ;  /* 0x0000000000017941 */ /* 0x000fea0003800000 */
.L_x_144:
        /* <DEDUP_REMOVED lines=10> */
.L_x_147:
[----:B------:R-:W-:Y:S05]  /*48e0*/  BSYNC B1 ;  /* 0x0000000000017941 */ /* 0x000fea0003800000 */
.L_x_146:
        /* <DEDUP_REMOVED lines=10> */
.L_x_149:
[----:B------:R-:W-:Y:S05]  /*4990*/  BSYNC B1 ;  /* 0x0000000000017941 */ /* 0x000fea0003800000 */
.L_x_148:
        /* <DEDUP_REMOVED lines=9> */
.L_x_151:
[----:B------:R-:W-:Y:S05]  /*4a30*/  BSYNC B1 ;  /* 0x0000000000017941 */ /* 0x000fea0003800000 */
.L_x_150:
        /* <DEDUP_REMOVED lines=9> */
.L_x_153:
[----:B------:R-:W-:Y:S05]  /*4ad0*/  BSYNC B1 ;  /* 0x0000000000017941 */ /* 0x000fea0003800000 */
.L_x_152:
        /* <DEDUP_REMOVED lines=10> */
.L_x_155:
[----:B------:R-:W-:Y:S05]  /*4b80*/  BSYNC B1 ;  /* 0x0000000000017941 */ /* 0x000fea0003800000 */
.L_x_154:
        /* <DEDUP_REMOVED lines=10> */
.L_x_157:
[----:B------:R-:W-:Y:S05]  /*4c30*/  BSYNC B1 ;  /* 0x0000000000017941 */ /* 0x000fea0003800000 */
.L_x_156:
        /* <DEDUP_REMOVED lines=9> */
.L_x_159:
[----:B------:R-:W-:Y:S05]  /*4cd0*/  BSYNC B1 ;  /* 0x0000000000017941 */ /* 0x000fea0003800000 */
.L_x_158:
        /* <DEDUP_REMOVED lines=9> */
.L_x_161:
[----:B------:R-:W-:Y:S05]  /*4d70*/  BSYNC B1 ;  /* 0x0000000000017941 */ /* 0x000fea0003800000 */
.L_x_160:
        /* <DEDUP_REMOVED lines=10> */
.L_x_163:
[----:B------:R-:W-:Y:S05]  /*4e20*/  BSYNC B1 ;  /* 0x0000000000017941 */ /* 0x000fea0003800000 */
.L_x_162:
        /* <DEDUP_REMOVED lines=10> */
.L_x_165:
[----:B------:R-:W-:Y:S05]  /*4ed0*/  BSYNC B1 ;  /* 0x0000000000017941 */ /* 0x000fea0003800000 */
.L_x_164:
        /* <DEDUP_REMOVED lines=9> */
.L_x_167:
[----:B------:R-:W-:Y:S05]  /*4f70*/  BSYNC B1 ;  /* 0x0000000000017941 */ /* 0x000fea0003800000 */
.L_x_166:
        /* <DEDUP_REMOVED lines=9> */
.L_x_169:
[----:B------:R-:W-:Y:S05]  /*5010*/  BSYNC B1 ;  /* 0x0000000000017941 */ /* 0x000fea0003800000 */
.L_x_168:
        /* <DEDUP_REMOVED lines=10> */
.L_x_171:
[----:B------:R-:W-:Y:S05]  /*50c0*/  BSYNC B1 ;  /* 0x0000000000017941 */ /* 0x000fea0003800000 */
.L_x_170:
        /* <DEDUP_REMOVED lines=10> */
.L_x_173:
[----:B------:R-:W-:Y:S05]  /*5170*/  BSYNC B1 ;  /* 0x0000000000017941 */ /* 0x000fea0003800000 */
.L_x_172:
        /* <DEDUP_REMOVED lines=9> */
.L_x_175:
[----:B------:R-:W-:Y:S05]  /*5210*/  BSYNC B1 ;  /* 0x0000000000017941 */ /* 0x000fea0003800000 */
.L_x_174:
        /* <DEDUP_REMOVED lines=9> */
.L_x_177:
[----:B------:R-:W-:Y:S05]  /*52b0*/  BSYNC B1 ;  /* 0x0000000000017941 */ /* 0x000fea0003800000 */
.L_x_176:
        /* <DEDUP_REMOVED lines=10> */
.L_x_179:
[----:B------:R-:W-:Y:S05]  /*5360*/  BSYNC B1 ;  /* 0x0000000000017941 */ /* 0x000fea0003800000 */
.L_x_178:
        /* <DEDUP_REMOVED lines=10> */
.L_x_181:
[----:B------:R-:W-:Y:S05]  /*5410*/  BSYNC B1 ;  /* 0x0000000000017941 */ /* 0x000fea0003800000 */
.L_x_180:
        /* <DEDUP_REMOVED lines=9> */
.L_x_183:
[----:B------:R-:W-:Y:S05]  /*54b0*/  BSYNC B1 ;  /* 0x0000000000017941 */ /* 0x000fea0003800000 */
.L_x_182:
        /* <DEDUP_REMOVED lines=9> */
.L_x_185:
[----:B------:R-:W-:Y:S05]  /*5550*/  BSYNC B1 ;  /* 0x0000000000017941 */ /* 0x000fea0003800000 */
.L_x_184:
        /* <DEDUP_REMOVED lines=10> */
.L_x_187:
[----:B------:R-:W-:Y:S05]  /*5600*/  BSYNC B1 ;  /* 0x0000000000017941 */ /* 0x000fea0003800000 */
.L_x_186:
        /* <DEDUP_REMOVED lines=10> */
.L_x_189:
[----:B------:R-:W-:Y:S05]  /*56b0*/  BSYNC B1 ;  /* 0x0000000000017941 */ /* 0x000fea0003800000 */
.L_x_188:
        /* <DEDUP_REMOVED lines=9> */
.L_x_191:
[----:B------:R-:W-:Y:S05]  /*5750*/  BSYNC B1 ;  /* 0x0000000000017941 */ /* 0x000fea0003800000 */
.L_x_190:
        /* <DEDUP_REMOVED lines=9> */
.L_x_193:
[----:B------:R-:W-:Y:S05]  /*57f0*/  BSYNC B1 ;  /* 0x0000000000017941 */ /* 0x000fea0003800000 */
.L_x_192:
        /* <DEDUP_REMOVED lines=10> */
.L_x_195:
[----:B------:R-:W-:Y:S05]  /*58a0*/  BSYNC B1 ;  /* 0x0000000000017941 */ /* 0x000fea0003800000 */
.L_x_194:
        /* <DEDUP_REMOVED lines=10> */
.L_x_197:
[----:B------:R-:W-:Y:S05]  /*5950*/  BSYNC B1 ;  /* 0x0000000000017941 */ /* 0x000fea0003800000 */
.L_x_196:
        /* <DEDUP_REMOVED lines=9> */
.L_x_199:
[----:B------:R-:W-:Y:S05]  /*59f0*/  BSYNC B1 ;  /* 0x0000000000017941 */ /* 0x000fea0003800000 */
.L_x_198:
        /* <DEDUP_REMOVED lines=9> */
.L_x_201:
[----:B------:R-:W-:Y:S05]  /*5a90*/  BSYNC B1 ;  /* 0x0000000000017941 */ /* 0x000fea0003800000 */
.L_x_200:
        /* <DEDUP_REMOVED lines=10> */
.L_x_203:
[----:B------:R-:W-:Y:S05]  /*5b40*/  BSYNC B1 ;  /* 0x0000000000017941 */ /* 0x000fea0003800000 */
.L_x_202:
        /* <DEDUP_REMOVED lines=10> */
.L_x_205:
[----:B------:R-:W-:Y:S05]  /*5bf0*/  BSYNC B1 ;  /* 0x0000000000017941 */ /* 0x000fea0003800000 */
.L_x_204:
        /* <DEDUP_REMOVED lines=9> */
.L_x_207:
[----:B------:R-:W-:Y:S05]  /*5c90*/  BSYNC B1 ;  /* 0x0000000000017941 */ /* 0x000fea0003800000 */
.L_x_206:
        /* <DEDUP_REMOVED lines=9> */
.L_x_209:
[----:B------:R-:W-:Y:S05]  /*5d30*/  BSYNC B1 ;  /* 0x0000000000017941 */ /* 0x000fea0003800000 */
.L_x_208:
        /* <DEDUP_REMOVED lines=10> */
.L_x_211:
[----:B------:R-:W-:Y:S05]  /*5de0*/  BSYNC B1 ;  /* 0x0000000000017941 */ /* 0x000fea0003800000 */
.L_x_210:
        /* <DEDUP_REMOVED lines=10> */
.L_x_213:
[----:B------:R-:W-:Y:S05]  /*5e90*/  BSYNC B1 ;  /* 0x0000000000017941 */ /* 0x000fea0003800000 */
.L_x_212:
[----:B01-345:R-:W-:Y:S01]  /*5ea0*/  IMAD.U32 R6, R131, 0x10000, RZ ;  /* 0x0001000083067824 */ /* 0x03bfe200078e00ff */
        /* <DEDUP_REMOVED lines=8> */
.L_x_215:
[----:B------:R-:W-:Y:S05]  /*5f30*/  BSYNC B1 ;  /* 0x0000000000017941 */ /* 0x000fea0003800000 */
.L_x_214:
[----:B0----5:R-:W-:Y:S01]  /*5f40*/  IMAD.U32 R4, R131, 0x10000, RZ ;  /* 0x0001000083047824 */ /* 0x021fe200078e00ff */
[----:B------:R-:W-:Y:S01]  /*5f50*/  ISETP.GT.AND P0, PT, R8, 0x8, P0 ;  /* 0x000000080800780c */ /* 0x000fe20000704270 */
[----:B------:R-:W-:Y:S01]  /*5f60*/  @P1 IMAD.MOV.U32 R5, RZ, RZ, R13 ;  /* 0x000000ffff051224 */ /* 0x000fe200078e000d */
[----:B------:R-:W-:Y:S01]  /*5f70*/  BSSY B1, `(.L_x_216) ;  /* 0x0000008000017945 */ /* 0x000fe20003800000 */
[----:B------:R-:W-:Y:S01]  /*5f80*/  FMUL R3, R4, R121 ;  /* 0x0000007904037220 */ /* 0x000fe20000400000 */
[----:B------:R-:W-:-:S03]  /*5f90*/  @P1 IMAD.MOV.U32 R4, RZ, RZ, R12 ;  /* 0x000000ffff041224 */ /* 0x000fc600078e000c */
[----:B------:R-:W-:-:S05]  /*5fa0*/  FFMA R3, R118, R120, R3 ;  /* 0x0000007876037223 */ /* 0x000fca0000000003 */
[----:B------:R-:W-:-:S05]  /*5fb0*/  F2FP.BF16.F32.PACK_AB R3, RZ, R3 ;  /* 0x00000003ff03723e */ /* 0x000fca00000010ff */
[----:B------:R0:W-:Y:S01]  /*5fc0*/  @P1 STG.E.U16 desc[UR38][R4.64+0x170], R3 ;  /* 0x0001700304001986 */ /* 0x0001e2000c101526 */
[----:B------:R-:W-:Y:S05]  /*5fd0*/  @!P0 BRA `(.L_x_217) ;  /* 0x0000000000048947 */ /* 0x000fea0003800000 */
[----:B------:R3:W5:Y:S02]  /*5fe0*/  LDG.E.LTC128B.U16 R131, desc[UR38][R10.64+0x172] ;  /* 0x000172260a837981 */ /* 0x000764000c1e1520 */
.L_x_217:
[----:B------:R-:W-:Y:S05]  /*5ff0*/  BSYNC B1 ;  /* 0x0000000000017941 */ /* 0x000fea0003800000 */
.L_x_216:
[----:B------:R-:W-:Y:S05]  /*6000*/  @!P0 BRA `(.L_x_218) ;  /* 0x0000001800f08947 */ /* 0x000fea0003800000 */
[----:B0----5:R-:W-:-:S04]  /*6010*/  IMAD.U32 R4, R131, 0x10000, RZ ;  /* 0x0001000083047824 */ /* 0x021fc800078e00ff */
[----:B------:R-:W-:-:S04]  /*6020*/  FMUL R4, R4, R121 ;  /* 0x0000007904047220 */ /* 0x000fc80000400000 */
[----:B------:R-:W-:-:S05]  /*6030*/  FFMA R4, R119, R120, R4 ;  /* 0x0000007877047223 */ /* 0x000fca0000000004 */
[----:B------:R-:W-:-:S05]  /*6040*/  F2FP.BF16.F32.PACK_AB R4, RZ, R4 ;  /* 0x00000004ff04723e */ /* 0x000fca00000010ff */
[----:B------:R4:W-:Y:S01]  /*6050*/  STG.E.U16 desc[UR38][R12.64+0x172], R4 ;  /* 0x000172040c007986 */ /* 0x0009e2000c101526 */
[----:B------:R-:W-:Y:S05]  /*6060*/  BRA `(.L_x_218) ;  /* 0x0000001800d87947 */ /* 0x000fea0003800000 */
.L_x_29:
[----:B------:R-:W-:Y:S01]  /*6070*/  ISETP.GT.AND P3, PT, R3, 0x1, PT ;  /* 0x000000010300780c */ /* 0x000fe20003f64270 */
[----:B------:R-:W-:Y:S01]  /*6080*/  ULDC.64 UR4, c[0x0][0x5c0] ;  /* 0x0001700000047ab9 */ /* 0x000fe20000000a00 */
[-C--:B------:R-:W-:Y:S01]  /*6090*/  FMUL R24, R24, R120.reuse ;  /* 0x0000007818187220 */ /* 0x080fe20000400000 */
[----:B------:R-:W-:Y:S01]  /*60a0*/  LEA R4, P4, R134, UR4, 0x1 ;  /* 0x0000000486047c11 */ /* 0x000fe2000f8808ff */
[-C--:B------:R-:W-:Y:S01]  /*60b0*/  FMUL R25, R25, R120.reuse ;  /* 0x0000007819197220 */ /* 0x080fe20000400000 */
[----:B------:R-:W-:Y:S01]  /*60c0*/  ISETP.GT.AND P0, PT, R8, RZ, P3 ;  /* 0x000000ff0800720c */ /* 0x000fe20001f04270 */
[----:B------:R-:W-:Y:S01]  /*60d0*/  FMUL R26, R26, R120 ;  /* 0x000000781a1a7220 */ /* 0x000fe20000400000 */
[----:B------:R-:W-:Y:S01]  /*60e0*/  F2FP.BF16.F32.PACK_AB R24, RZ, R24 ;  /* 0x00000018ff18723e */ /* 0x000fe200000010ff */
[-C--:B------:R-:W-:Y:S01]  /*60f0*/  FMUL R27, R27, R120.reuse ;  /* 0x000000781b1b7220 */ /* 0x080fe20000400000 */
[----:B------:R-:W-:Y:S01]  /*6100*/  LEA.HI.X R5, R134, UR5, R143, 0x1, P4 ;  /* 0x0000000586057c11 */ /* 0x000fe2000a0f0c8f */
[-C--:B------:R-:W-:Y:S01]  /*6110*/  FMUL R28, R28, R120.reuse ;  /* 0x000000781c1c7220 */ /* 0x080fe20000400000 */
[----:B------:R-:W-:Y:S01]  /*6120*/  F2FP.BF16.F32.PACK_AB R25, RZ, R25 ;  /* 0x00000019ff19723e */ /* 0x000fe200000010ff */
[-C--:B------:R-:W-:Y:S01]  /*6130*/  FMUL R29, R29, R120.reuse ;  /* 0x000000781d1d7220 */ /* 0x080fe20000400000 */
[----:B------:R-:W-:Y:S01]  /*6140*/  ISETP.GT.AND P2, PT, R8, 0x8, P2 ;  /* 0x000000080800780c */ /* 0x000fe20001744270 */
[----:B------:R-:W-:Y:S01]  /*6150*/  @P1 STG.E.U16 desc[UR38][R4.64], R24 ;  /* 0x0000001804001986 */ /* 0x000fe2000c101526 */
[----:B------:R-:W-:Y:S01]  /*6160*/  ISETP.GT.AND P1, PT, R3, 0x8, PT ;  /* 0x000000080300780c */ /* 0x000fe20003f24270 */
[----:B------:R-:W-:Y:S01]  /*6170*/  FMUL R30, R30, R120 ;  /* 0x000000781e1e7220 */ /* 0x000fe20000400000 */
[C---:B------:R-:W-:Y:S01]  /*6180*/  SHF.L.U64.HI R7, R125.reuse, 0x1, R124 ;  /* 0x000000017d077819 */ /* 0x040fe2000001027c */
[----:B------:R-:W-:Y:S01]  /*6190*/  @P0 STG.E.U16 desc[UR38][R4.64+0x2], R25 ;  /* 0x0000021904000986 */ /* 0x000fe2000c101526 */
[----:B------:R-:W-:Y:S01]  /*61a0*/  LEA R6, P5, R125, R4, 0x1 ;  /* 0x000000047d067211 */ /* 0x000fe200078a08ff */
[-C--:B------:R-:W-:Y:S01]  /*61b0*/  FMUL R31, R31, R120.reuse ;  /* 0x000000781f1f7220 */ /* 0x080fe20000400000 */
[----:B------:R-:W-:Y:S01]  /*61c0*/  ISETP.GT.AND P3, PT, R8, 0x8, P3 ;  /* 0x000000080800780c */ /* 0x000fe20001f64270 */
[-C--:B------:R-:W-:Y:S01]  /*61d0*/  FMUL R32, R32, R120.reuse ;  /* 0x0000007820207220 */ /* 0x080fe20000400000 */
[----:B------:R-:W-:Y:S01]  /*61e0*/  ISETP.GT.AND P0, PT, R3, 0x9, PT ;  /* 0x000000090300780c */ /* 0x000fe20003f04270 */
[----:B------:R-:W-:Y:S01]  /*61f0*/  IMAD.X R7, R7, 0x1, R5, P5 ;  /* 0x0000000107077824 */ /* 0x000fe200028e0605 */
[----:B------:R-:W-:Y:S01]  /*6200*/  ISETP.GT.AND P4, PT, R8, RZ, P1 ;  /* 0x000000ff0800720c */ /* 0x000fe20000f84270 */
[----:B------:R-:W-:Y:S01]  /*6210*/  FMUL R33, R33, R120 ;  /* 0x0000007821217220 */ /* 0x000fe20000400000 */
[----:B------:R-:W-:Y:S01]  /*6220*/  F2FP.BF16.F32.PACK_AB R26, RZ, R26 ;  /* 0x0000001aff1a723e */ /* 0x000fe200000010ff */
[-C--:B------:R-:W-:Y:S01]  /*6230*/  FMUL R34, R34, R120.reuse ;  /* 0x0000007822227220 */ /* 0x080fe20000400000 */
[----:B------:R-:W-:Y:S01]  /*6240*/  ISETP.GT.AND P5, PT, R8, RZ, P0 ;  /* 0x000000ff0800720c */ /* 0x000fe200007a4270 */
[----:B------:R-:W-:Y:S01]  /*6250*/  FMUL R35, R35, R120 ;  /* 0x0000007823237220 */ /* 0x000fe20000400000 */
[----:B------:R-:W-:Y:S01]  /*6260*/  F2FP.BF16.F32.PACK_AB R27, RZ, R27 ;  /* 0x0000001bff1b723e */ /* 0x000fe200000010ff */
[----:B------:R-:W-:Y:S01]  /*6270*/  @P2 STG.E.U16 desc[UR38][R6.64], R26 ;  /* 0x0000001a06002986 */ /* 0x000fe2000c101526 */
[----:B------:R-:W-:Y:S01]  /*6280*/  F2FP.BF16.F32.PACK_AB R28, RZ, R28 ;  /* 0x0000001cff1c723e */ /* 0x000fe200000010ff */
[-C--:B------:R-:W-:Y:S01]  /*6290*/  FMUL R36, R36, R120.reuse ;  /* 0x0000007824247220 */ /* 0x080fe20000400000 */
[C---:B------:R-:W-:Y:S01]  /*62a0*/  ISETP.GT.AND P2, PT, R8.reuse, 0x8, P1 ;  /* 0x000000080800780c */ /* 0x040fe20000f44270 */
[----:B------:R-:W-:Y:S01]  /*62b0*/  @P3 STG.E.U16 desc[UR38][R6.64+0x2], R27 ;  /* 0x0000021b06003986 */ /* 0x000fe2000c101526 */
[----:B------:R-:W-:Y:S01]  /*62c0*/  ISETP.GT.AND P1, PT, R3, 0x10, PT ;  /* 0x000000100300780c */ /* 0x000fe20003f24270 */
[-C--:B------:R-:W-:Y:S01]  /*62d0*/  FMUL R37, R37, R120.reuse ;  /* 0x0000007825257220 */ /* 0x080fe20000400000 */
[----:B------:R-:W-:Y:S01]  /*62e0*/  F2FP.BF16.F32.PACK_AB R29, RZ, R29 ;  /* 0x0000001dff1d723e */ /* 0x000fe200000010ff */
[----:B------:R-:W-:Y:S01]  /*62f0*/  @P4 STG.E.U16 desc[UR38][R4.64+0x10], R28 ;  /* 0x0000101c04004986 */ /* 0x000fe2000c101526 */
[----:B------:R-:W-:Y:S01]  /*6300*/  ISETP.GT.AND P3, PT, R8, 0x8, P0 ;  /* 0x000000080800780c */ /* 0x000fe20000764270 */
[-C--:B------:R-:W-:Y:S01]  /*6310*/  FMUL R38, R38, R120.reuse ;  /* 0x0000007826267220 */ /* 0x080fe20000400000 */
[----:B------:R-:W-:Y:S01]  /*6320*/  ISETP.GT.AND P0, PT, R3, 0x11, PT ;  /* 0x000000110300780c */ /* 0x000fe20003f04270 */
[----:B------:R-:W-:Y:S01]  /*6330*/  @P5 STG.E.U16 desc[UR38][R4.64+0x12], R29 ;  /* 0x0000121d04005986 */ /* 0x000fe2000c101526 */
        /* <DEDUP_REMOVED lines=268> */
[----:B------:R-:W-:-:S02]  /*7400*/  F2FP.BF16.F32.PACK_AB R84, RZ, R84 ;  /* 0x00000054ff54723e */ /* 0x000fc400000010ff */
[C---:B------:R-:W-:Y:S01]  /*7410*/  ISETP.GT.AND P2, PT, R8.reuse, 0x8, P1 ;  /* 0x000000080800780c */ /* 0x040fe20000f44270 */
[----:B------:R-:W-:Y:S01]  /*7420*/  @P3 STG.E.U16 desc[UR38][R6.64+0xe2], R83 ;  /* 0x0000e25306003986 */ /* 0x000fe2000c101526 */
[C---:B------:R-:W-:Y:S02]  /*7430*/  ISETP.GT.AND P1, PT, R3.reuse, 0x80, PT ;  /* 0x000000800300780c */ /* 0x040fe40003f24270 */
[----:B------:R-:W-:Y:S01]  /*7440*/  F2FP.BF16.F32.PACK_AB R85, RZ, R85 ;  /* 0x00000055ff55723e */ /* 0x000fe200000010ff */
[----:B------:R-:W-:Y:S01]  /*7450*/  @P4 STG.E.U16 desc[UR38][R4.64+0xf0], R84 ;  /* 0x0000f05404004986 */ /* 0x000fe2000c101526 */
[C---:B------:R-:W-:Y:S02]  /*7460*/  ISETP.GT.AND P3, PT, R8.reuse, 0x8, P0 ;  /* 0x000000080800780c */ /* 0x040fe40000764270 */
[----:B------:R-:W-:Y:S01]  /*7470*/  ISETP.GT.AND P0, PT, R3, 0x81, PT ;  /* 0x000000810300780c */ /* 0x000fe20003f04270 */
[----:B------:R-:W-:Y:S01]  /*7480*/  @P5 STG.E.U16 desc[UR38][R4.64+0xf2], R85 ;  /* 0x0000f25504005986 */ /* 0x000fe2000c101526 */
[----:B------:R-:W-:-:S02]  /*7490*/  ISETP.GT.AND P4, PT, R8, RZ, P1 ;  /* 0x000000ff0800720c */ /* 0x000fc40000f84270 */
[----:B------:R-:W-:Y:S02]  /*74a0*/  F2FP.BF16.F32.PACK_AB R86, RZ, R86 ;  /* 0x00000056ff56723e */ /* 0x000fe400000010ff */
[C---:B------:R-:W-:Y:S02]  /*74b0*/  ISETP.GT.AND P5, PT, R8.reuse, RZ, P0 ;  /* 0x000000ff0800720c */ /* 0x040fe400007a4270 */
[----:B------:R-:W-:Y:S01]  /*74c0*/  F2FP.BF16.F32.PACK_AB R87, RZ, R87 ;  /* 0x00000057ff57723e */ /* 0x000fe200000010ff */
[----:B------:R-:W-:Y:S01]  /*74d0*/  @P2 STG.E.U16 desc[UR38][R6.64+0xf0], R86 ;  /* 0x0000f05606002986 */ /* 0x000fe2000c101526 */
[----:B------:R-:W-:Y:S02]  /*74e0*/  F2FP.BF16.F32.PACK_AB R88, RZ, R88 ;  /* 0x00000058ff58723e */ /* 0x000fe400000010ff */
[----:B------:R-:W-:Y:S01]  /*74f0*/  ISETP.GT.AND P2, PT, R8, 0x8, P1 ;  /* 0x000000080800780c */ /* 0x000fe20000f44270 */
[----:B------:R-:W-:Y:S01]  /*7500*/  @P3 STG.E.U16 desc[UR38][R6.64+0xf2], R87 ;  /* 0x0000f25706003986 */ /* 0x000fe2000c101526 */
[----:B------:R-:W-:-:S02]  /*7510*/  ISETP.GT.AND P1, PT, R3, 0x88, PT ;  /* 0x000000880300780c */ /* 0x000fc40003f24270 */
[----:B------:R-:W-:Y:S01]  /*7520*/  F2FP.BF16.F32.PACK_AB R89, RZ, R89 ;  /* 0x00000059ff59723e */ /* 0x000fe200000010ff */
[----:B------:R-:W-:Y:S01]  /*7530*/  @P4 STG.E.U16 desc[UR38][R4.64+0x100], R88 ;  /* 0x0001005804004986 */ /* 0x000fe2000c101526 */
[C---:B------:R-:W-:Y:S02]  /*7540*/  ISETP.GT.AND P3, PT, R8.reuse, 0x8, P0 ;  /* 0x000000080800780c */ /* 0x040fe40000764270 */
[----:B------:R-:W-:Y:S01]  /*7550*/  ISETP.GT.AND P0, PT, R3, 0x89, PT ;  /* 0x000000890300780c */ /* 0x000fe20003f04270 */
[----:B------:R-:W-:Y:S01]  /*7560*/  @P5 STG.E.U16 desc[UR38][R4.64+0x102], R89 ;  /* 0x0001025904005986 */ /* 0x000fe2000c101526 */
[C---:B------:R-:W-:Y:S02]  /*7570*/  ISETP.GT.AND P4, PT, R8.reuse, RZ, P1 ;  /* 0x000000ff0800720c */ /* 0x040fe40000f84270 */
[----:B------:R-:W-:Y:S02]  /*7580*/  F2FP.BF16.F32.PACK_AB R90, RZ, R90 ;  /* 0x0000005aff5a723e */ /* 0x000fe400000010ff */
[----:B------:R-:W-:-:S02]  /*7590*/  ISETP.GT.AND P5, PT, R8, RZ, P0 ;  /* 0x000000ff0800720c */ /* 0x000fc400007a4270 */
[----:B------:R-:W-:Y:S01]  /*75a0*/  F2FP.BF16.F32.PACK_AB R91, RZ, R91 ;  /* 0x0000005bff5b723e */ /* 0x000fe200000010ff */
[----:B------:R-:W-:Y:S01]  /*75b0*/  @P2 STG.E.U16 desc[UR38][R6.64+0x100], R90 ;  /* 0x0001005a06002986 */ /* 0x000fe2000c101526 */
[----:B------:R-:W-:Y:S02]  /*75c0*/  F2FP.BF16.F32.PACK_AB R92, RZ, R92 ;  /* 0x0000005cff5c723e */ /* 0x000fe400000010ff */
[C---:B------:R-:W-:Y:S01]  /*75d0*/  ISETP.GT.AND P2, PT, R8.reuse, 0x8, P1 ;  /* 0x000000080800780c */ /* 0x040fe20000f44270 */
[----:B------:R-:W-:Y:S01]  /*75e0*/  @P3 STG.E.U16 desc[UR38][R6.64+0x102], R91 ;  /* 0x0001025b06003986 */ /* 0x000fe2000c101526 */
[----:B------:R-:W-:Y:S02]  /*75f0*/  ISETP.GT.AND P1, PT, R3, 0x90, PT ;  /* 0x000000900300780c */ /* 0x000fe40003f24270 */
[----:B------:R-:W-:Y:S01]  /*7600*/  F2FP.BF16.F32.PACK_AB R93, RZ, R93 ;  /* 0x0000005dff5d723e */ /* 0x000fe200000010ff */
[----:B------:R-:W-:Y:S01]  /*7610*/  @P4 STG.E.U16 desc[UR38][R4.64+0x110], R92 ;  /* 0x0001105c04004986 */ /* 0x000fe2000c101526 */
[----:B------:R-:W-:-:S02]  /*7620*/  ISETP.GT.AND P3, PT, R8, 0x8, P0 ;  /* 0x000000080800780c */ /* 0x000fc40000764270 */
[----:B------:R-:W-:Y:S01]  /*7630*/  ISETP.GT.AND P0, PT, R3, 0x91, PT ;  /* 0x000000910300780c */ /* 0x000fe20003f04270 */
[----:B------:R-:W-:Y:S01]  /*7640*/  @P5 STG.E.U16 desc[UR38][R4.64+0x112], R93 ;  /* 0x0001125d04005986 */ /* 0x000fe2000c101526 */
[C---:B------:R-:W-:Y:S02]  /*7650*/  ISETP.GT.AND P4, PT, R8.reuse, RZ, P1 ;  /* 0x000000ff0800720c */ /* 0x040fe40000f84270 */
[----:B------:R-:W-:Y:S02]  /*7660*/  F2FP.BF16.F32.PACK_AB R94, RZ, R94 ;  /* 0x0000005eff5e723e */ /* 0x000fe400000010ff */
[----:B------:R-:W-:Y:S02]  /*7670*/  ISETP.GT.AND P5, PT, R8, RZ, P0 ;  /* 0x000000ff0800720c */ /* 0x000fe400007a4270 */
        /* <DEDUP_REMOVED lines=26> */
[----:B------:R-:W-:Y:S02]  /*7820*/  ISETP.GT.AND P5, PT, R8, RZ, P0 ;  /* 0x000000ff0800720c */ /* 0x000fe400007a4270 */
[----:B------:R-:W-:-:S02]  /*7830*/  F2FP.BF16.F32.PACK_AB R102, RZ, R102 ;  /* 0x00000066ff66723e */ /* 0x000fc400000010ff */
[----:B------:R-:W-:Y:S02]  /*7840*/  F2FP.BF16.F32.PACK_AB R103, RZ, R103 ;  /* 0x00000067ff67723e */ /* 0x000fe400000010ff */
[----:B------:R-:W-:Y:S01]  /*7850*/  F2FP.BF16.F32.PACK_AB R104, RZ, R104 ;  /* 0x00000068ff68723e */ /* 0x000fe200000010ff */
[----:B------:R-:W-:Y:S01]  /*7860*/  @P2 STG.E.U16 desc[UR38][R6.64+0x130], R102 ;  /* 0x0001306606002986 */ /* 0x000fe2000c101526 */
[----:B------:R-:W-:Y:S02]  /*7870*/  F2FP.BF16.F32.PACK_AB R105, RZ, R105 ;  /* 0x00000069ff69723e */ /* 0x000fe400000010ff */
[C---:B------:R-:W-:Y:S01]  /*7880*/  ISETP.GT.AND P1, PT, R8.reuse, 0x8, P1 ;  /* 0x000000080800780c */ /* 0x040fe20000f24270 */
[----:B------:R-:W-:Y:S01]  /*7890*/  @P3 STG.E.U16 desc[UR38][R6.64+0x132], R103 ;  /* 0x0001326706003986 */ /* 0x000fe2000c101526 */
[----:B------:R-:W-:Y:S02]  /*78a0*/  ISETP.GT.AND P2, PT, R8, 0x8, P0 ;  /* 0x000000080800780c */ /* 0x000fe40000744270 */
[C---:B------:R-:W-:Y:S01]  /*78b0*/  ISETP.GT.AND P0, PT, R3.reuse, 0xa9, PT ;  /* 0x000000a90300780c */ /* 0x040fe20003f04270 */
[----:B------:R-:W-:Y:S01]  /*78c0*/  @P4 STG.E.U16 desc[UR38][R4.64+0x140], R104 ;  /* 0x0001406804004986 */ /* 0x000fe2000c101526 */
[----:B------:R-:W-:-:S02]  /*78d0*/  ISETP.GT.AND P4, PT, R3, 0xa8, PT ;  /* 0x000000a80300780c */ /* 0x000fc40003f84270 */
[----:B------:R-:W-:Y:S01]  /*78e0*/  F2FP.BF16.F32.PACK_AB R106, RZ, R106 ;  /* 0x0000006aff6a723e */ /* 0x000fe200000010ff */
[----:B------:R-:W-:Y:S01]  /*78f0*/  @P5 STG.E.U16 desc[UR38][R4.64+0x142], R105 ;  /* 0x0001426904005986 */ /* 0x000fe2000c101526 */
[C---:B------:R-:W-:Y:S02]  /*7900*/  ISETP.GT.AND P5, PT, R8.reuse, RZ, P4 ;  /* 0x000000ff0800720c */ /* 0x040fe400027a4270 */
[----:B------:R-:W-:Y:S01]  /*7910*/  F2FP.BF16.F32.PACK_AB R107, RZ, R107 ;  /* 0x0000006bff6b723e */ /* 0x000fe200000010ff */
[----:B------:R-:W-:Y:S01]  /*7920*/  @P1 STG.E.U16 desc[UR38][R6.64+0x140], R106 ;  /* 0x0001406a06001986 */ /* 0x000fe2000c101526 */
[----:B------:R-:W-:Y:S02]  /*7930*/  F2FP.BF16.F32.PACK_AB R108, RZ, R108 ;  /* 0x0000006cff6c723e */ /* 0x000fe400000010ff */
[C---:B------:R-:W-:Y:S01]  /*7940*/  ISETP.GT.AND P3, PT, R8.reuse, RZ, P0 ;  /* 0x000000ff0800720c */ /* 0x040fe20000764270 */
[----:B------:R-:W-:Y:S01]  /*7950*/  @P2 STG.E.U16 desc[UR38][R6.64+0x142], R107 ;  /* 0x0001426b06002986 */ /* 0x000fe2000c101526 */
[----:B------:R-:W-:-:S02]  /*7960*/  ISETP.GT.AND P4, PT, R8, 0x8, P4 ;  /* 0x000000080800780c */ /* 0x000fc40002784270 */
[----:B------:R-:W-:Y:S02]  /*7970*/  F2FP.BF16.F32.PACK_AB R109, RZ, R109 ;  /* 0x0000006dff6d723e */ /* 0x000fe400000010ff */
[----:B------:R-:W-:Y:S01]  /*7980*/  F2FP.BF16.F32.PACK_AB R110, RZ, R110 ;  /* 0x0000006eff6e723e */ /* 0x000fe200000010ff */
[----:B------:R-:W-:Y:S01]  /*7990*/  @P5 STG.E.U16 desc[UR38][R4.64+0x150], R108 ;  /* 0x0001506c04005986 */ /* 0x000fe2000c101526 */
[----:B------:R-:W-:Y:S02]  /*79a0*/  ISETP.GT.AND P5, PT, R8, 0x8, P0 ;  /* 0x000000080800780c */ /* 0x000fe400007a4270 */
[----:B------:R-:W-:Y:S02]  /*79b0*/  F2FP.BF16.F32.PACK_AB R111, RZ, R111 ;  /* 0x0000006fff6f723e */ /* 0x000fe400000010ff */
        /* <DEDUP_REMOVED lines=8> */
[----:B------:R-:W-:Y:S02]  /*7a40*/  ISETP.GT.AND P5, PT, R8, RZ, P0 ;  /* 0x000000ff0800720c */ /* 0x000fe400007a4270 */
[C---:B------:R-:W-:Y:S02]  /*7a50*/  ISETP.GT.AND P2, PT, R3.reuse, 0xb8, PT ;  /* 0x000000b80300780c */ /* 0x040fe40003f44270 */
[----:B------:R-:W-:-:S02]  /*7a60*/  ISETP.GT.AND P1, PT, R3, 0xb9, PT ;  /* 0x000000b90300780c */ /* 0x000fc40003f24270 */
[C---:B------:R-:W-:Y:S02]  /*7a70*/  ISETP.GT.AND P3, PT, R8.reuse, 0x8, P3 ;  /* 0x000000080800780c */ /* 0x040fe40001f64270 */
[C---:B------:R-:W-:Y:S01]  /*7a80*/  ISETP.GT.AND P0, PT, R8.reuse, 0x8, P0 ;  /* 0x000000080800780c */ /* 0x040fe20000704270 */
[----:B------:R-:W-:Y:S01]  /*7a90*/  @P4 STG.E.U16 desc[UR38][R4.64+0x160], R112 ;  /* 0x0001607004004986 */ /* 0x000fe2000c101526 */
[C---:B------:R-:W-:Y:S02]  /*7aa0*/  ISETP.GT.AND P4, PT, R8.reuse, RZ, P1 ;  /* 0x000000ff0800720c */ /* 0x040fe40000f84270 */
[----:B------:R-:W-:Y:S01]  /*7ab0*/  F2FP.BF16.F32.PACK_AB R114, RZ, R114 ;  /* 0x00000072ff72723e */ /* 0x000fe200000010ff */
[----:B------:R-:W-:Y:S01]  /*7ac0*/  @P5 STG.E.U16 desc[UR38][R4.64+0x162], R113 ;  /* 0x0001627104005986 */ /* 0x000fe2000c101526 */
[C---:B------:R-:W-:Y:S02]  /*7ad0*/  ISETP.GT.AND P5, PT, R8.reuse, RZ, P2 ;  /* 0x000000ff0800720c */ /* 0x040fe400017a4270 */
[----:B------:R-:W-:-:S02]  /*7ae0*/  ISETP.GT.AND P2, PT, R8, 0x8, P2 ;  /* 0x000000080800780c */ /* 0x000fc40001744270 */
[----:B------:R-:W-:Y:S01]  /*7af0*/  F2FP.BF16.F32.PACK_AB R115, RZ, R115 ;  /* 0x00000073ff73723e */ /* 0x000fe200000010ff */
[----:B------:R-:W-:Y:S01]  /*7b00*/  @P3 STG.E.U16 desc[UR38][R6.64+0x160], R114 ;  /* 0x0001607206003986 */ /* 0x000fe2000c101526 */
[----:B------:R-:W-:Y:S02]  /*7b10*/  ISETP.GT.AND P1, PT, R8, 0x8, P1 ;  /* 0x000000080800780c */ /* 0x000fe40000f24270 */
[----:B------:R-:W-:Y:S01]  /*7b20*/  F2FP.BF16.F32.PACK_AB R116, RZ, R116 ;  /* 0x00000074ff74723e */ /* 0x000fe200000010ff */
[----:B------:R-:W-:Y:S01]  /*7b30*/  @P0 STG.E.U16 desc[UR38][R6.64+0x162], R115 ;  /* 0x0001627306000986 */ /* 0x000fe2000c101526 */
[----:B------:R-:W-:Y:S02]  /*7b40*/  F2FP.BF16.F32.PACK_AB R117, RZ, R117 ;  /* 0x00000075ff75723e */ /* 0x000fe400000010ff */
[----:B------:R-:W-:Y:S01]  /*7b50*/  F2FP.BF16.F32.PACK_AB R118, RZ, R118 ;  /* 0x00000076ff76723e */ /* 0x000fe200000010ff */
[----:B------:R-:W-:Y:S01]  /*7b60*/  @P5 STG.E.U16 desc[UR38][R4.64+0x170], R116 ;  /* 0x0001707404005986 */ /* 0x000fe2000c101526 */
[----:B------:R-:W-:-:S03]  /*7b70*/  F2FP.BF16.F32.PACK_AB R119, RZ, R119 ;  /* 0x00000077ff77723e */ /* 0x000fc600000010ff */
[----:B------:R0:W-:Y:S02]  /*7b80*/  @P4 STG.E.U16 desc[UR38][R4.64+0x172], R117 ;  /* 0x0001727504004986 */ /* 0x0001e4000c101526 */
[----:B0-----:R-:W-:Y:S02]  /*7b90*/  @P2 IMAD.MOV.U32 R4, RZ, RZ, R6 ;  /* 0x000000ffff042224 */ /* 0x001fe400078e0006 */
[----:B------:R-:W-:-:S05]  /*7ba0*/  @P2 IMAD.MOV.U32 R5, RZ, RZ, R7 ;  /* 0x000000ffff052224 */ /* 0x000fca00078e0007 */
[----:B------:R0:W-:Y:S04]  /*7bb0*/  @P2 STG.E.U16 desc[UR38][R4.64+0x170], R118 ;  /* 0x0001707604002986 */ /* 0x0001e8000c101526 */
[----:B------:R0:W-:Y:S02]  /*7bc0*/  @P1 STG.E.U16 desc[UR38][R6.64+0x172], R119 ;  /* 0x0001727706001986 */ /* 0x0001e4000c101526 */
.L_x_218:
[----:B------:R-:W-:Y:S05]  /*7bd0*/  BSYNC B0 ;  /* 0x0000000000007941 */ /* 0x000fea0003800000 */
.L_x_28:
[----:B------:R-:W-:Y:S01]  /*7be0*/  IADD3 R16, P0, R16, UR36, RZ ;  /* 0x0000002410107c10 */ /* 0x000fe2000ff1e0ff */
[----:B------:R-:W-:Y:S01]  /*7bf0*/  ULDC.64 UR4, c[0x0][0x650] ;  /* 0x0001940000047ab9 */ /* 0x000fe20000000a00 */
[----:B0-----:R-:W-:Y:S01]  /*7c00*/  PRMT R3, RZ, 0x7610, R3 ;  /* 0x00007610ff037816 */ /* 0x001fe20000000003 */
[----:B------:R-:W-:Y:S01]  /*7c10*/  IMAD.MOV.U32 R130, RZ, RZ, -0x1 ;  /* 0xffffffffff827424 */ /* 0x000fe200078e00ff */
[----:B------:R-:W-:Y:S01]  /*7c20*/  IADD3.X R17, R17, UR42, RZ, P0, !PT ;  /* 0x0000002a11117c10 */ /* 0x000fe200087fe4ff */
[----:B------:R-:W-:Y:S01]  /*7c30*/  IMAD.MOV.U32 R19, RZ, RZ, -0x1 ;  /* 0xffffffffff137424 */ /* 0x000fe200078e00ff */
[----:B------:R-:W-:-:S04]  /*7c40*/  ISETP.GE.U32.AND P0, PT, R16, UR4, PT ;  /* 0x0000000410007c0c */ /* 0x000fc8000bf06070 */
[----:B------:R-:W-:-:S13]  /*7c50*/  ISETP.GE.U32.AND.EX P0, PT, R17, UR5, PT, P0 ;  /* 0x0000000511007c0c */ /* 0x000fda000bf06100 */
[----:B------:R-:W-:Y:S05]  /*7c60*/  @P0 BRA `(.L_x_219) ;  /* 0x0000000400500947 */ /* 0x000fea0003800000 */
[----:B-123--:R-:W0:Y:S01]  /*7c70*/  LDC.64 R10, c[0x0][0x628] ;  /* 0x00018a00ff0a7b82 */ /* 0x00ee220000000a00 */
[----:B----4-:R-:W1:Y:S01]  /*7c80*/  S2R R12, SR_CTAID.X ;  /* 0x00000000000c7919 */ /* 0x010e620000002500 */
[----:B------:R-:W-:Y:S02]  /*7c90*/  IMAD.MOV.U32 R8, RZ, RZ, R16 ;  /* 0x000000ffff087224 */ /* 0x000fe400078e0010 */
[----:B------:R-:W-:Y:S01]  /*7ca0*/  IMAD.MOV.U32 R9, RZ, RZ, R17 ;  /* 0x000000ffff097224 */ /* 0x000fe200078e0011 */
[----:B------:R-:W2:Y:S03]  /*7cb0*/  S2R R20, SR_CTAID.Y ;  /* 0x0000000000147919 */ /* 0x000ea60000002600 */
[----:B------:R-:W3:Y:S08]  /*7cc0*/  LDC R0, c[0x0][0x630] ;  /* 0x00018c00ff007b82 */ /* 0x000ef00000000800 */
[----:B------:R-:W4:Y:S01]  /*7cd0*/  LDC.64 R14, c[0x0][0x620] ;  /* 0x00018800ff0e7b82 */ /* 0x000f220000000a00 */
[----:B0-----:R-:W-:-:S04]  /*7ce0*/  ISETP.NE.U32.AND P0, PT, R10, RZ, PT ;  /* 0x000000ff0a00720c */ /* 0x001fc80003f05070 */
[----:B------:R-:W-:-:S13]  /*7cf0*/  ISETP.NE.AND.EX P0, PT, R11, RZ, PT, P0 ;  /* 0x000000ff0b00720c */ /* 0x000fda0003f05300 */
[----:B-1234-:R-:W-:Y:S05]  /*7d00*/  @!P0 BRA `(.L_x_220) ;  /* 0x0000000000288947 */ /* 0x01efea0003800000 */
        /* <DEDUP_REMOVED lines=10> */
.L_x_220:
[-CC-:B------:R-:W-:Y:S01]  /*7db0*/  SHF.R.U64 R19, R8, R0.reuse, R9.reuse ;  /* 0x0000000008137219 */ /* 0x180fe20000001209 */
[----:B------:R-:W0:Y:S01]  /*7dc0*/  LDC.64 R26, c[0x0][0x640] ;  /* 0x00019000ff1a7b82 */ /* 0x000e220000000a00 */
[----:B------:R-:W-:Y:S01]  /*7dd0*/  SHF.R.U32.HI R0, RZ, R0, R9 ;  /* 0x00000000ff007219 */ /* 0x000fe20000011609 */
[----:B------:R-:W-:Y:S01]  /*7de0*/  ULDC UR4, c[0x0][0x150] ;  /* 0x0000540000047ab9 */ /* 0x000fe20000000800 */
[----:B------:R-:W-:Y:S02]  /*7df0*/  IADD3 R3, P0, RZ, -R19, RZ ;  /* 0x80000013ff037210 */ /* 0x000fe40007f1e0ff */
[----:B------:R-:W-:-:S03]  /*7e00*/  I2FP.F32.U32 R7, R12 ;  /* 0x0000000c00077245 */ /* 0x000fc60000201000 */
[----:B------:R-:W1:Y:S01]  /*7e10*/  LDC R6, c[0x0][0x618] ;  /* 0x00018600ff067b82 */ /* 0x000e620000000800 */
[----:B------:R-:W-:Y:S02]  /*7e20*/  IMAD.X R5, RZ, RZ, ~R0, P0 ;  /* 0x000000ffff057224 */ /* 0x000fe400000e0e00 */
[----:B------:R-:W-:Y:S01]  /*7e30*/  FMUL R7, R7, UR4 ;  /* 0x0000000407077c20 */ /* 0x000fe20008400000 */
[----:B------:R-:W-:Y:S01]  /*7e40*/  ULDC UR4, c[0x0][0x154] ;  /* 0x0000550000047ab9 */ /* 0x000fe20000000800 */
[-C--:B------:R-:W-:Y:S02]  /*7e50*/  IMAD R0, R5, R14.reuse, RZ ;  /* 0x0000000e05007224 */ /* 0x080fe400078e02ff */
[C---:B------:R-:W-:Y:S01]  /*7e60*/  IMAD.WIDE.U32 R4, R3.reuse, R14, R16 ;  /* 0x0000000e03047225 */ /* 0x040fe200078e0010 */
[----:B------:R-:W2:Y:S01]  /*7e70*/  LDC R8, c[0x0][0x608] ;  /* 0x00018200ff087b82 */ /* 0x000ea20000000800 */
[----:B------:R-:W3:Y:S02]  /*7e80*/  F2I.U32.TRUNC.NTZ R7, R7 ;  /* 0x0000000700077305 */ /* 0x000ee4000020f000 */
[----:B------:R-:W-:Y:S01]  /*7e90*/  IMAD R3, R3, R15, R0 ;  /* 0x0000000f03037224 */ /* 0x000fe200078e0200 */
[----:B------:R-:W-:-:S03]  /*7ea0*/  I2FP.F32.U32 R0, R20 ;  /* 0x0000001400007245 */ /* 0x000fc60000201000 */
[----:B------:R-:W-:Y:S01]  /*7eb0*/  IMAD.IADD R3, R5, 0x1, R3 ;  /* 0x0000000105037824 */ /* 0x000fe200078e0203 */
[----:B------:R-:W4:Y:S01]  /*7ec0*/  LDC R11, c[0x0][0x658] ;  /* 0x00019600ff0b7b82 */ /* 0x000f220000000800 */
[----:B0-----:R-:W-:-:S04]  /*7ed0*/  ISETP.NE.U32.AND P0, PT, R26, RZ, PT ;  /* 0x000000ff1a00720c */ /* 0x001fc80003f05070 */
[----:B------:R-:W-:-:S03]  /*7ee0*/  ISETP.NE.AND.EX P0, PT, R27, RZ, PT, P0 ;  /* 0x000000ff1b00720c */ /* 0x000fc60003f05300 */
[----:B------:R-:W0:Y:S01]  /*7ef0*/  LDC R9, c[0x0][0x144] ;  /* 0x00005100ff097b82 */ /* 0x000e220000000800 */
[-C--:B-1----:R-:W-:Y:S01]  /*7f00*/  SHF.R.U64 R10, R4, R6.reuse, R3 ;  /* 0x00000006040a7219 */ /* 0x082fe20000001203 */
[----:B---3--:R-:W-:Y:S01]  /*7f10*/  IMAD.MOV R7, RZ, RZ, -R7 ;  /* 0x000000ffff077224 */ /* 0x008fe200078e0a07 */
[----:B------:R-:W-:Y:S01]  /*7f20*/  SHF.R.U32.HI R3, RZ, R6, R3 ;  /* 0x00000006ff037219 */ /* 0x000fe20000011603 */
[----:B------:R-:W-:-:S04]  /*7f30*/  FMUL R6, R0, UR4 ;  /* 0x0000000400067c20 */ /* 0x000fc80008400000 */
[----:B------:R-:W1:Y:S01]  /*7f40*/  LDC R21, c[0x0][0x148] ;  /* 0x00005200ff157b82 */ /* 0x000e620000000800 */
[----:B------:R3:W0:Y:S01]  /*7f50*/  F2I.U32.TRUNC.NTZ R14, R6 ;  /* 0x00000006000e7305 */ /* 0x000622000020f000 */
[-CC-:B--2---:R-:W-:Y:S02]  /*7f60*/  SHF.R.U64 R13, R10, R8.reuse, R3.reuse ;  /* 0x000000080a0d7219 */ /* 0x184fe40000001203 */
[----:B------:R-:W-:-:S04]  /*7f70*/  SHF.R.U32.HI R0, RZ, R8, R3 ;  /* 0x00000008ff007219 */ /* 0x000fc80000011603 */
[----:B------:R-:W2:Y:S01]  /*7f80*/  LDC R24, c[0x0][0x600] ;  /* 0x00018000ff187b82 */ /* 0x000ea20000000800 */
[-CC-:B----4-:R-:W-:Y:S02]  /*7f90*/  SHF.R.U64 R15, R13, R11.reuse, R0.reuse ;  /* 0x0000000b0d0f7219 */ /* 0x190fe40000001200 */
[----:B------:R-:W-:-:S03]  /*7fa0*/  SHF.R.U32.HI R5, RZ, R11, R0 ;  /* 0x0000000bff057219 */ /* 0x000fc60000011600 */
[----:B------:R-:W-:Y:S02]  /*7fb0*/  IMAD.MOV.U32 R4, RZ, RZ, R15 ;  /* 0x000000ffff047224 */ /* 0x000fe400078e000f */
[----:B------:R-:W4:Y:S01]  /*7fc0*/  LDC R28, c[0x0][0x648] ;  /* 0x00019200ff1c7b82 */ /* 0x000f220000000800 */
[----:B0-----:R-:W-:-:S07]  /*7fd0*/  IMAD R25, R9, R7, R12 ;  /* 0x0000000709197224 */ /* 0x001fce00078e020c */
[----:B------:R-:W0:Y:S08]  /*7fe0*/  LDC R29, c[0x0][0x638] ;  /* 0x00018e00ff1d7b82 */ /* 0x000e300000000800 */
[----:B------:R-:W0:Y:S01]  /*7ff0*/  LDC R30, c[0x0][0x610] ;  /* 0x00018400ff1e7b82 */ /* 0x000e220000000800 */
[----:B-123--:R-:W-:Y:S05]  /*8000*/  @!P0 BRA `(.L_x_221) ;  /* 0x0000000000288947 */ /* 0x00efea0003800000 */
        /* <DEDUP_REMOVED lines=10> */
.L_x_221:
[----:B------:R-:W-:Y:S01]  /*80b0*/  ISETP.NE.AND P0, PT, R2, 0x1, PT ;  /* 0x000000010200780c */ /* 0x000fe20003f05270 */
[----:B------:R-:W-:Y:S01]  /*80c0*/  IMAD.MOV R14, RZ, RZ, -R14 ;  /* 0x000000ffff0e7224 */ /* 0x000fe200078e0a0e */
[----:B----4-:R-:W-:Y:S01]  /*80d0*/  SHF.R.U64 R3, R4, R28, R5 ;  /* 0x0000001c04037219 */ /* 0x010fe20000001205 */
[----:B------:R-:W-:Y:S01]  /*80e0*/  VIADD R5, R24, 0xffffffff ;  /* 0xffffffff18057836 */ /* 0x000fe20000000000 */
[----:B------:R-:W-:-:S03]  /*80f0*/  LOP3.LUT R0, R13, R128, RZ, 0xc0, !PT ;  /* 0x000000800d007212 */ /* 0x000fc600078ec0ff */
[----:B------:R-:W-:Y:S01]  /*8100*/  IMAD.MOV R4, RZ, RZ, -R3 ;  /* 0x000000ffff047224 */ /* 0x000fe200078e0a03 */
[----:B------:R-:W-:Y:S01]  /*8110*/  LOP3.LUT R10, R10, R5, RZ, 0xc0, !PT ;  /* 0x000000050a0a7212 */ /* 0x000fe200078ec0ff */
[----:B------:R-:W-:Y:S02]  /*8120*/  IMAD R0, R123, R3, R0 ;  /* 0x000000037b007224 */ /* 0x000fe400078e0200 */
[----:B0-----:R-:W-:Y:S02]  /*8130*/  IMAD R3, R4, R29, R15 ;  /* 0x0000001d04037224 */ /* 0x001fe400078e020f */
[----:B------:R-:W-:Y:S02]  /*8140*/  @P0 IMAD R25, R21, R14, R20 ;  /* 0x0000000e15190224 */ /* 0x000fe400078e0214 */
[----:B------:R-:W-:Y:S02]  /*8150*/  IMAD R5, R3, R24, R10 ;  /* 0x0000001803057224 */ /* 0x000fe400078e020a */
[----:B------:R-:W-:-:S02]  /*8160*/  IMAD R0, R0, R30, R25 ;  /* 0x0000001e00007224 */ /* 0x000fc400078e0219 */
[----:B------:R-:W-:-:S03]  /*8170*/  IMAD.MOV.U32 R4, RZ, RZ, 0x1 ;  /* 0x00000001ff047424 */ /* 0x000fc600078e00ff */
[----:B------:R-:W-:Y:S02]  /*8180*/  SEL R130, R5, R0, !P0 ;  /* 0x0000000005827207 */ /* 0x000fe40004000000 */
[----:B------:R-:W-:Y:S02]  /*8190*/  PRMT R3, R4, 0x7610, R3 ;  /* 0x0000761004037816 */ /* 0x000fe40000000003 */
[----:B------:R-:W-:-:S07]  /*81a0*/  SEL R0, R0, R5, !P0 ;  /* 0x0000000500007207 */ /* 0x000fce0004000000 */
.L_x_219:
[----:B------:R-:W-:Y:S01]  /*81b0*/  LOP3.LUT P0, RZ, R3, 0xff, RZ, 0xc0, !PT ;  /* 0x000000ff03ff7812 */ /* 0x000fe2000780c0ff */
[----:B-----5:R-:W-:-:S12]  /*81c0*/  IMAD.MOV.U32 R131, RZ, RZ, R0 ;  /* 0x000000ffff837224 */ /* 0x020fd800078e0000 */
[----:B------:R-:W-:Y:S05]  /*81d0*/  @P0 BRA `(.L_x_222) ;  /* 0xffffff8c00fc0947 */ /* 0x000fea000383ffff */
[----:B------:R-:W-:Y:S05]  /*81e0*/  EXIT ;  /* 0x000000000000794d */ /* 0x000fea0003800000 */
.L_x_3:
        /* <DEDUP_REMOVED lines=26> */
.L_x_224:
[--C-:B------:R-:W-:Y:S01]  /*8390*/  SHF.R.U64 R14, R12, R20, R13.reuse ;  /* 0x000000140c0e7219 */ /* 0x100fe2000000120d */
[----:B------:R-:W0:Y:S01]  /*83a0*/  LDC R24, c[0x0][0x618] ;  /* 0x00018600ff187b82 */ /* 0x000e220000000800 */
[----:B------:R-:W-:Y:S01]  /*83b0*/  I2FP.F32.U32 R8, R6 ;  /* 0x0000000600087245 */ /* 0x000fe20000201000 */
[----:B------:R-:W-:Y:S01]  /*83c0*/  ULDC UR4, c[0x0][0x150] ;  /* 0x0000540000047ab9 */ /* 0x000fe20000000800 */
[----:B------:R-:W-:Y:S02]  /*83d0*/  SHF.R.U32.HI R7, RZ, R20, R13 ;  /* 0x00000014ff077219 */ /* 0x000fe4000001160d */
[----:B------:R-:W-:Y:S01]  /*83e0*/  IADD3 R11, P0, RZ, -R14, RZ ;  /* 0x8000000eff0b7210 */ /* 0x000fe20007f1e0ff */
[----:B------:R-:W-:Y:S01]  /*83f0*/  FMUL R13, R8, UR4 ;  /* 0x00000004080d7c20 */ /* 0x000fe20008400000 */
[----:B------:R-:W-:Y:S01]  /*8400*/  ULDC UR4, c[0x0][0x154] ;  /* 0x0000550000047ab9 */ /* 0x000fe20000000800 */
[----:B------:R-:W1:Y:S02]  /*8410*/  LDC.64 R26, c[0x0][0x640] ;  /* 0x00019000ff1a7b82 */ /* 0x000e640000000a00 */
[----:B------:R-:W-:-:S02]  /*8420*/  IMAD.X R7, RZ, RZ, ~R7, P0 ;  /* 0x000000ffff077224 */ /* 0x000fc400000e0e07 */
[----:B------:R-:W2:Y:S01]  /*8430*/  F2I.U32.TRUNC.NTZ R13, R13 ;  /* 0x0000000d000d7305 */ /* 0x000ea2000020f000 */
[----:B------:R-:W-:-:S03]  /*8440*/  IMAD.WIDE.U32 R8, R11, R22, R16 ;  /* 0x000000160b087225 */ /* 0x000fc600078e0010 */
[----:B------:R-:W3:Y:S01]  /*8450*/  LDC R15, c[0x0][0x144] ;  /* 0x00005100ff0f7b82 */ /* 0x000ee20000000800 */
[----:B------:R-:W-:-:S04]  /*8460*/  IMAD R10, R7, R22, RZ ;  /* 0x00000016070a7224 */ /* 0x000fc800078e02ff */
[----:B------:R-:W-:Y:S02]  /*8470*/  IMAD R7, R11, R23, R10 ;  /* 0x000000170b077224 */ /* 0x000fe400078e020a */
[----:B------:R-:W-:Y:S01]  /*8480*/  IMAD.MOV.U32 R10, RZ, RZ, -0x1 ;  /* 0xffffffffff0a7424 */ /* 0x000fe200078e00ff */
[----:B------:R-:W4:Y:S01]  /*8490*/  LDC R20, c[0x0][0x608] ;  /* 0x00018200ff147b82 */ /* 0x000f220000000800 */
[----:B------:R-:W-:Y:S01]  /*84a0*/  IMAD.IADD R7, R9, 0x1, R7 ;  /* 0x0000000109077824 */ /* 0x000fe200078e0207 */
[----:B------:R-:W-:-:S04]  /*84b0*/  I2FP.F32.U32 R9, R5 ;  /* 0x0000000500097245 */ /* 0x000fc80000201000 */
[-C--:B0-----:R-:W-:Y:S01]  /*84c0*/  SHF.R.U64 R12, R8, R24.reuse, R7 ;  /* 0x00000018080c7219 */ /* 0x081fe20000001207 */
[----:B--2---:R-:W-:Y:S01]  /*84d0*/  IMAD.MOV R8, RZ, RZ, -R13 ;  /* 0x000000ffff087224 */ /* 0x004fe200078e0a0d */
[----:B------:R-:W0:Y:S01]  /*84e0*/  LDC R11, c[0x0][0x658] ;  /* 0x00019600ff0b7b82 */ /* 0x000e220000000800 */
[----:B-1----:R-:W-:Y:S01]  /*84f0*/  ISETP.NE.U32.AND P0, PT, R26, RZ, PT ;  /* 0x000000ff1a00720c */ /* 0x002fe20003f05070 */
[----:B------:R-:W-:Y:S01]  /*8500*/  FMUL R9, R9, UR4 ;  /* 0x0000000409097c20 */ /* 0x000fe20008400000 */
[----:B------:R-:W-:Y:S02]  /*8510*/  SHF.R.U32.HI R7, RZ, R24, R7 ;  /* 0x00000018ff077219 */ /* 0x000fe40000011607 */
[----:B------:R-:W-:-:S03]  /*8520*/  ISETP.NE.AND.EX P0, PT, R27, RZ, PT, P0 ;  /* 0x000000ff1b00720c */ /* 0x000fc60003f05300 */
[----:B------:R-:W1:Y:S01]  /*8530*/  LDC R22, c[0x0][0x148] ;  /* 0x00005200ff167b82 */ /* 0x000e620000000800 */
[----:B---3--:R-:W-:Y:S02]  /*8540*/  IMAD R23, R15, R8, R6 ;  /* 0x000000080f177224 */ /* 0x008fe400078e0206 */
[----:B------:R-:W-:-:S05]  /*8550*/  IMAD.MOV.U32 R8, RZ, RZ, 0x1 ;  /* 0x00000001ff087424 */ /* 0x000fca00078e00ff */
[----:B------:R-:W2:Y:S01]  /*8560*/  LDC R21, c[0x0][0x600] ;  /* 0x00018000ff157b82 */ /* 0x000ea20000000800 */
[-CC-:B----4-:R-:W-:Y:S02]  /*8570*/  SHF.R.U64 R15, R12, R20.reuse, R7.reuse ;  /* 0x000000140c0f7219 */ /* 0x190fe40000001207 */
[----:B------:R-:W-:Y:S02]  /*8580*/  SHF.R.U32.HI R6, RZ, R20, R7 ;  /* 0x00000014ff067219 */ /* 0x000fe40000011607 */
[----:B------:R3:W4:Y:S03]  /*8590*/  F2I.U32.TRUNC.NTZ R20, R9 ;  /* 0x0000000900147305 */ /* 0x000726000020f000 */
[----:B------:R-:W1:Y:S01]  /*85a0*/  LDC R25, c[0x0][0x648] ;  /* 0x00019200ff197b82 */ /* 0x000e620000000800 */
[-C--:B0-----:R-:W-:Y:S02]  /*85b0*/  SHF.R.U64 R19, R15, R11.reuse, R6 ;  /* 0x0000000b0f137219 */ /* 0x081fe40000001206 */
[----:B------:R-:W-:-:S02]  /*85c0*/  SHF.L.U32 R10, R10, R11, RZ ;  /* 0x0000000b0a0a7219 */ /* 0x000fc400000006ff */
[-C--:B------:R-:W-:Y:S01]  /*85d0*/  SHF.R.U32.HI R7, RZ, R11.reuse, R6 ;  /* 0x0000000bff077219 */ /* 0x080fe20000011606 */
[----:B------:R-:W-:Y:S01]  /*85e0*/  IMAD.MOV.U32 R6, RZ, RZ, R19 ;  /* 0x000000ffff067224 */ /* 0x000fe200078e0013 */
[----:B------:R-:W-:Y:S01]  /*85f0*/  SHF.L.U32 R24, R8, R11, RZ ;  /* 0x0000000b08187219 */ /* 0x000fe200000006ff */
[----:B------:R-:W0:Y:S01]  /*8600*/  LDC R28, c[0x0][0x638] ;  /* 0x00018e00ff1c7b82 */ /* 0x000e220000000800 */
[----:B------:R-:W-:-:S07]  /*8610*/  LOP3.LUT R30, RZ, R10, RZ, 0x33, !PT ;  /* 0x0000000aff1e7212 */ /* 0x000fce00078e33ff */
[----:B------:R-:W0:Y:S01]  /*8620*/  LDC R29, c[0x0][0x610] ;  /* 0x00018400ff1d7b82 */ /* 0x000e220000000800 */
[----:B---34-:R-:W-:Y:S05]  /*8630*/  @!P0 BRA `(.L_x_225) ;  /* 0x0000000000288947 */ /* 0x018fea0003800000 */
[----:B------:R-:W3:Y:S02]  /*8640*/  LDC R6, c[0x0][0x64c] ;  /* 0x00019300ff067b82 */ /* 0x000ee40000000800 */
[----:B---3--:R-:W-:-:S05]  /*8650*/  IADD3 R11, P0, R19, R6, RZ ;  /* 0x00000006130b7210 */ /* 0x008fca0007f1e0ff */
        /* <DEDUP_REMOVED lines=8> */
.L_x_225:
[----:B------:R-:W-:Y:S01]  /*86e0*/  ISETP.NE.AND P0, PT, R2, 0x1, PT ;  /* 0x000000010200780c */ /* 0x000fe20003f05270 */
[----:B--2---:R-:W-:Y:S01]  /*86f0*/  VIADD R9, R21, 0xffffffff ;  /* 0xffffffff15097836 */ /* 0x004fe20000000000 */
[----:B-1----:R-:W-:Y:S01]  /*8700*/  SHF.R.U64 R7, R6, R25, R7 ;  /* 0x0000001906077219 */ /* 0x002fe20000001207 */
[----:B------:R-:W-:Y:S01]  /*8710*/  IMAD.MOV R20, RZ, RZ, -R20 ;  /* 0x000000ffff147224 */ /* 0x000fe200078e0a14 */
[----:B------:R-:W-:Y:S02]  /*8720*/  LOP3.LUT R6, R15, R30, RZ, 0xc0, !PT ;  /* 0x0000001e0f067212 */ /* 0x000fe400078ec0ff */
[----:B------:R-:W-:Y:S01]  /*8730*/  LOP3.LUT R12, R12, R9, RZ, 0xc0, !PT ;  /* 0x000000090c0c7212 */ /* 0x000fe200078ec0ff */
[----:B------:R-:W-:Y:S02]  /*8740*/  IMAD.MOV R8, RZ, RZ, -R7 ;  /* 0x000000ffff087224 */ /* 0x000fe400078e0a07 */
[----:B------:R-:W-:Y:S02]  /*8750*/  IMAD R6, R24, R7, R6 ;  /* 0x0000000718067224 */ /* 0x000fe400078e0206 */
[----:B------:R-:W-:-:S02]  /*8760*/  IMAD.MOV.U32 R9, RZ, RZ, 0x1 ;  /* 0x00000001ff097424 */ /* 0x000fc400078e00ff */
[----:B------:R-:W-:Y:S02]  /*8770*/  @P0 IMAD R23, R22, R20, R5 ;  /* 0x0000001416170224 */ /* 0x000fe400078e0205 */
[----:B0-----:R-:W-:Y:S02]  /*8780*/  IMAD R5, R8, R28, R19 ;  /* 0x0000001c08057224 */ /* 0x001fe400078e0213 */
[----:B------:R-:W-:Y:S02]  /*8790*/  IMAD R19, R6, R29, R23 ;  /* 0x0000001d06137224 */ /* 0x000fe400078e0217 */
[----:B------:R-:W-:Y:S02]  /*87a0*/  IMAD R6, R5, R21, R12 ;  /* 0x0000001505067224 */ /* 0x000fe400078e020c */
[----:B------:R-:W-:-:S03]  /*87b0*/  IMAD.MOV.U32 R8, RZ, RZ, R14 ;  /* 0x000000ffff087224 */ /* 0x000fc600078e000e */
[----:B------:R-:W-:Y:S02]  /*87c0*/  SEL R20, R6, R19, !P0 ;  /* 0x0000001306147207 */ /* 0x000fe40004000000 */
[----:B------:R-:W-:-:S07]  /*87d0*/  SEL R19, R19, R6, !P0 ;  /* 0x0000000613137207 */ /* 0x000fce0004000000 */
.L_x_223:
[----:B------:R-:W-:-:S08]  /*87e0*/  NOP ;  /* 0x0000000000007918 */ /* 0x000fd00000000000 */
[----:B------:R-:W0:-:S00]  /*87f0*/  USETMAXREG.DEALLOC.CTAPOOL 0x28 ;  /* 0x00000028000079c8 */ /* 0x000e0000080e0500 */
[----:B0-----:R-:W-:-:S13]  /*8800*/  ISETP.NE.AND P0, PT, R0, RZ, PT ;  /* 0x000000ff0000720c */ /* 0x001fda0003f05270 */
[----:B------:R-:W-:Y:S05]  /*8810*/  @P0 EXIT ;  /* 0x000000000000094d */ /* 0x000fea0003800000 */
[----:B------:R-:W-:Y:S01]  /*8820*/  LOP3.LUT P0, RZ, R9, 0xff, RZ, 0xc0, !PT ;  /* 0x000000ff09ff7812 */ /* 0x000fe2000780c0ff */
[----:B------:R-:W-:Y:S02]  /*8830*/  IMAD.MOV.U32 R0, RZ, RZ, 0x1 ;  /* 0x00000001ff007424 */ /* 0x000fe400078e00ff */
[----:B------:R-:W-:-:S10]  /*8840*/  IMAD.MOV.U32 R12, RZ, RZ, RZ ;  /* 0x000000ffff0c7224 */ /* 0x000fd400078e00ff */
[----:B------:R-:W-:Y:S05]  /*8850*/  @!P0 BRA `(.L_x_226) ;  /* 0x0000000c00148947 */ /* 0x000fea0003800000 */
[----:B------:R-:W0:Y:S01]  /*8860*/  LDC R0, c[0x0][0x28c] ;  /* 0x0000a300ff007b82 */ /* 0x000e220000000800 */
[----:B------:R-:W-:Y:S01]  /*8870*/  LOP3.LUT P0, RZ, R3, 0x1f, RZ, 0xc0, !PT ;  /* 0x0000001f03ff7812 */ /* 0x000fe2000780c0ff */
[----:B------:R-:W-:Y:S01]  /*8880*/  ULDC UR5, c[0x0][0x658] ;  /* 0x0001960000057ab9 */ /* 0x000fe20000000800 */
[----:B------:R-:W-:Y:S01]  /*8890*/  UMOV UR6, 0xffffffff ;  /* 0xffffffff00067882 */ /* 0x000fe20000000000 */
[----:B------:R-:W-:Y:S01]  /*88a0*/  BSSY B0, `(.L_x_226) ;  /* 0x00000c0000007945 */ /* 0x000fe20003800000 */
[----:B------:R-:W-:Y:S01]  /*88b0*/  USHF.L.U32 UR6, UR6, UR5, URZ ;  /* 0x0000000506067299 */ /* 0x000fe2000800063f */
[C---:B------:R-:W-:Y:S01]  /*88c0*/  ISETP.NE.AND P2, PT, R4.reuse, RZ, PT ;  /* 0x000000ff0400720c */ /* 0x040fe20003f45270 */
[----:B------:R-:W-:Y:S01]  /*88d0*/  IMAD.MOV.U32 R13, RZ, RZ, 0x1 ;  /* 0x00000001ff0d7424 */ /* 0x000fe200078e00ff */
[----:B------:R-:W-:Y:S01]  /*88e0*/  ISETP.NE.OR P0, PT, R4, RZ, !P0 ;  /* 0x000000ff0400720c */ /* 0x000fe20004705670 */
[----:B------:R-:W-:Y:S01]  /*88f0*/  IMAD.MOV.U32 R12, RZ, RZ, RZ ;  /* 0x000000ffff0c7224 */ /* 0x000fe200078e00ff */
[----:B------:R-:W-:Y:S01]  /*8900*/  LOP3.LUT R11, R18, 0x2, RZ, 0xfc, !PT ;  /* 0x00000002120b7812 */ /* 0x000fe200078efcff */
[----:B------:R-:W-:Y:S01]  /*8910*/  ULDC UR4, c[0x0][0x600] ;  /* 0x0001800000047ab9 */ /* 0x000fe20000000800 */
[----:B------:R-:W-:Y:S01]  /*8920*/  UMOV UR7, 0x1 ;  /* 0x0000000100077882 */ /* 0x000fe20000000000 */
[----:B------:R-:W-:-:S02]  /*8930*/  UIADD3 UR15, UR4, -0x1, URZ ;  /* 0xffffffff040f7890 */ /* 0x000fc4000fffe03f */
[----:B------:R-:W-:Y:S02]  /*8940*/  USHF.L.U32 UR17, UR7, UR5, URZ ;  /* 0x0000000507117299 */ /* 0x000fe4000800063f */
[----:B------:R-:W-:Y:S01]  /*8950*/  ULOP3.LUT UR16, URZ, UR6, URZ, 0x33, !UPT ;  /* 0x000000063f107292 */ /* 0x000fe2000f8e333f */
[----:B------:R-:W-:Y:S01]  /*8960*/  ULDC.64 UR20, c[0x0][0x198] ;  /* 0x0000660000147ab9 */ /* 0x000fe20000000a00 */
[----:B0-----:R-:W-:-:S05]  /*8970*/  VIADD R0, R0, 0x3f ;  /* 0x0000003f00007836 */ /* 0x001fca0000000000 */
[----:B------:R-:W-:-:S04]  /*8980*/  SHF.R.S32.HI R3, RZ, 0x1f, R0 ;  /* 0x0000001fff037819 */ /* 0x000fc80000011400 */
[----:B------:R-:W-:Y:S01]  /*8990*/  LEA.HI R3, R3, R0, RZ, 0x6 ;  /* 0x0000000003037211 */ /* 0x000fe200078f30ff */
[----:B------:R-:W-:-:S03]  /*89a0*/  IMAD.MOV.U32 R0, RZ, RZ, 0x1 ;  /* 0x00000001ff007424 */ /* 0x000fc600078e00ff */
[----:B------:R-:W-:-:S05]  /*89b0*/  SHF.R.S32.HI R3, RZ, 0x6, R3 ;  /* 0x00000006ff037819 */ /* 0x000fca0000011403 */
[----:B------:R-:W-:-:S07]  /*89c0*/  VIADD R10, R3, 0x1 ;  /* 0x00000001030a7836 */ /* 0x000fce0000000000 */
.L_x_238:
[----:B------:R-:W-:-:S03]  /*89d0*/  UMOV UR4, 0xffffffff ;  /* 0xffffffff00047882 */ /* 0x000fc60000000000 */
[----:B------:R-:W-:Y:S05]  /*89e0*/  BRA.DIV UR4, `(.L_x_227) ;  /* 0x0000000e04c07947 */ /* 0x000fea000b800000 */
[----:B------:R-:W-:-:S13]  /*89f0*/  ELECT P6, URZ, PT ;  /* 0x00000000003f782f */ /* 0x000fda00038c0000 */
.L_x_250:
[----:B------:R-:W0:Y:S01]  /*8a00*/  LDC R4, c[0x0][0x28c] ;  /* 0x0000a300ff047b82 */ /* 0x000e220000000800 */
[----:B------:R-:W-:Y:S01]  /*8a10*/  BSSY B1, `(.L_x_228) ;  /* 0x0000037000017945 */ /* 0x000fe20003800000 */
[----:B0-----:R-:W-:-:S13]  /*8a20*/  ISETP.LT.OR P6, PT, R4, 0x1, !P6 ;  /* 0x000000010400780c */ /* 0x001fda00077c1670 */
[----:B------:R-:W-:Y:S05]  /*8a30*/  @P6 BRA `(.L_x_229) ;  /* 0x0000000000d06947 */ /* 0x000fea0003800000 */
[----:B------:R-:W-:Y:S02]  /*8a40*/  IMAD R20, R20, 0xc0, RZ ;  /* 0x000000c014147824 */ /* 0x000fe400078e02ff */
[----:B------:R-:W-:Y:S02]  /*8a50*/  IMAD.SHL.U32 R19, R19, 0x80, RZ ;  /* 0x0000008013137824 */ /* 0x000fe400078e00ff */
[----:B------:R-:W-:Y:S02]  /*8a60*/  IMAD.MOV.U32 R21, RZ, RZ, RZ ;  /* 0x000000ffff157224 */ /* 0x000fe400078e00ff */
[----:B------:R-:W-:Y:S02]  /*8a70*/  IMAD.MOV.U32 R4, RZ, RZ, R10 ;  /* 0x000000ffff047224 */ /* 0x000fe400078e000a */
[----:B------:R-:W-:Y:S02]  /*8a80*/  IMAD.MOV.U32 R5, RZ, RZ, R0 ;  /* 0x000000ffff057224 */ /* 0x000fe400078e0000 */
[----:B------:R-:W-:-:S07]  /*8a90*/  IMAD.MOV.U32 R6, RZ, RZ, R12 ;  /* 0x000000ffff067224 */ /* 0x000fce00078e000c */
.L_x_233:
[----:B------:R-:W0:Y:S01]  /*8aa0*/  S2R R14, SR_CgaCtaId ;  /* 0x00000000000e7919 */ /* 0x000e220000008800 */
[----:B------:R-:W-:Y:S01]  /*8ab0*/  MOV R7, 0x400 ;  /* 0x0000040000077802 */ /* 0x000fe20000000f00 */
[----:B------:R-:W1:Y:S03]  /*8ac0*/  @!P2 LDC R9, c[0x0][0x500] ;  /* 0x00014000ff09ab82 */ /* 0x000e660000000800 */
[----:B0-----:R-:W-:Y:S02]  /*8ad0*/  LEA R15, R14, R7, 0x18 ;  /* 0x000000070e0f7211 */ /* 0x001fe400078ec0ff */
[----:B------:R-:W-:-:S03]  /*8ae0*/  SHF.L.U32 R7, R5, 0x1f, RZ ;  /* 0x0000001f05077819 */ /* 0x000fc600000006ff */
[----:B------:R-:W-:-:S04]  /*8af0*/  IMAD R14, R6, 0x8, R15 ;  /* 0x00000008060e7824 */ /* 0x000fc800078e020f */
[----:B------:R-:W0:Y:S02]  /*8b00*/  SYNCS.PHASECHK.TRANS64.TRYWAIT P1, [R14+URZ+0x28], R7 ;  /* 0x000028070e0075a7 */ /* 0x000e24000802017f */
[----:B01----:R-:W-:Y:S05]  /*8b10*/  @!P1 BRA `(.L_x_230) ;  /* 0x0000000c00949947 */ /* 0x003fea0003800000 */
.L_x_251:
[----:B0-----:R-:W-:Y:S01]  /*8b20*/  PRMT R7, R11, 0x9910, RZ ;  /* 0x000099100b077816 */ /* 0x001fe200000000ff */
[----:B------:R0:W-:Y:S03]  /*8b30*/  @!P2 SYNCS.ARRIVE.TRANS64 RZ, [R14+URZ], R9 ;  /* 0x000000090effa9a7 */ /* 0x0001e6000800003f */
[----:B------:R-:W-:-:S13]  /*8b40*/  ISETP.NE.AND P1, PT, R7, 0x2, PT ;  /* 0x000000020700780c */ /* 0x000fda0003f25270 */
[----:B0-----:R-:W-:Y:S05]  /*8b50*/  @P1 BRA `(.L_x_231) ;  /* 0x0000000000041947 */ /* 0x001fea0003800000 */
[----:B------:R-:W-:Y:S01]  /*8b60*/  BPT.TRAP 0x1 ;  /* 0x000000040000795c */ /* 0x000fe20000300000 */
.L_x_231:
[----:B------:R-:W-:Y:S05]  /*8b70*/  @P0 BRA `(.L_x_232) ;  /* 0x0000000000040947 */ /* 0x000fea0003800000 */
[----:B------:R-:W-:Y:S01]  /*8b80*/  BPT.TRAP 0x1 ;  /* 0x000000040000795c */ /* 0x000fe20000300000 */
.L_x_232:
[--C-:B------:R-:W-:Y:S01]  /*8b90*/  IMAD R7, R6, 0x4000, R15.reuse ;  /* 0x0000400006077824 */ /* 0x100fe200078e020f */
[----:B------:R-:W-:Y:S01]  /*8ba0*/  R2UR UR9, R14 ;  /* 0x000000000e0972ca */ /* 0x000fe200000e0000 */
[----:B------:R-:W-:Y:S01]  /*8bb0*/  IMAD R15, R6, 0x6000, R15 ;  /* 0x00006000060f7824 */ /* 0x000fe200078e020f */
[----:B------:R-:W-:Y:S01]  /*8bc0*/  UIADD3 UR4, UP0, UR20, 0xf0, URZ ;  /* 0x000000f014047890 */ /* 0x000fe2000ff1e03f */
[----:B------:R-:W-:Y:S01]  /*8bd0*/  VIADD R4, R4, 0xffffffff ;  /* 0xffffffff04047836 */ /* 0x000fe20000000000 */
[----:B------:R-:W-:Y:S01]  /*8be0*/  R2UR UR5, R7 ;  /* 0x00000000070572ca */ /* 0x000fe200000e0000 */
[----:B------:R-:W-:Y:S01]  /*8bf0*/  UIADD3 UR22, UP1, UR20, 0x1f0, URZ ;  /* 0x000001f014167890 */ /* 0x000fe2000ff3e03f */
[----:B------:R-:W-:Y:S01]  /*8c00*/  R2UR UR8, R15 ;  /* 0x000000000f0872ca */ /* 0x000fe200000e0000 */
[----:B------:R-:W-:Y:S01]  /*8c10*/  VIADD R6, R6, 0x1 ;  /* 0x0000000106067836 */ /* 0x000fe20000000000 */
[----:B------:R-:W-:Y:S01]  /*8c20*/  R2UR UR11, R19 ;  /* 0x00000000130b72ca */ /* 0x000fe200000e0000 */
[----:B------:R-:W-:Y:S01]  /*8c30*/  UIADD3.X UR23, URZ, UR21, URZ, UP1, !UPT ;  /* 0x000000153f177290 */ /* 0x000fe20008ffe43f */
[C---:B------:R-:W-:Y:S01]  /*8c40*/  R2UR UR10, R21.reuse ;  /* 0x00000000150a72ca */ /* 0x040fe200000e0000 */
[----:B------:R-:W-:Y:S01]  /*8c50*/  UMOV UR6, 0x0 ;  /* 0x0000000000067882 */ /* 0x000fe20000000000 */
[----:B------:R-:W-:Y:S01]  /*8c60*/  R2UR UR12, R8 ;  /* 0x00000000080c72ca */ /* 0x000fe200000e0000 */
[----:B------:R-:W-:Y:S01]  /*8c70*/  UMOV UR7, 0x10000000 ;  /* 0x1000000000077882 */ /* 0x000fe20000000000 */
[----:B------:R-:W-:Y:S01]  /*8c80*/  R2UR UR18, R20 ;  /* 0x00000000141272ca */ /* 0x000fe200000e0000 */
[----:B------:R-:W-:Y:S01]  /*8c90*/  VIADD R21, R21, 0x40 ;  /* 0x0000004015157836 */ /* 0x000fe20000000000 */
[----:B------:R-:W-:Y:S01]  /*8ca0*/  ISETP.GT.AND P3, PT, R4, 0x1, PT ;  /* 0x000000010400780c */ /* 0x000fe20003f64270 */
[----:B------:R-:W-:Y:S01]  /*8cb0*/  UIADD3 UR13, UR5, 0x100, URZ ;  /* 0x00000100050d7890 */ /* 0x000fe2000fffe03f */
[----:B------:R-:W-:Y:S01]  /*8cc0*/  ISETP.NE.AND P1, PT, R6, 0x5, PT ;  /* 0x000000050600780c */ /* 0x000fe20003f25270 */
[----:B------:R-:W-:-:S02]  /*8cd0*/  UIADD3.X UR5, URZ, UR21, URZ, UP0, !UPT ;  /* 0x000000153f057290 */ /* 0x000fc400087fe43f */
[----:B------:R-:W-:Y:S01]  /*8ce0*/  UIADD3 UR14, UR8, 0x14100, URZ ;  /* 0x00014100080e7890 */ /* 0x000fe2000fffe03f */
[----:B------:R-:W-:Y:S02]  /*8cf0*/  SEL R14, RZ, 0x1, P1 ;  /* 0x00000001ff0e7807 */ /* 0x000fe40000800000 */
[----:B------:R-:W-:Y:S01]  /*8d00*/  UMOV UR8, UR13 ;  /* 0x0000000d00087c82 */ /* 0x000fe20008000000 */
[----:B------:R-:W-:Y:S02]  /*8d10*/  SEL R6, R6, RZ, P1 ;  /* 0x000000ff06067207 */ /* 0x000fe40000800000 */
[----:B------:R-:W-:Y:S01]  /*8d20*/  LOP3.LUT R5, R5, R14, RZ, 0x3c, !PT ;  /* 0x0000000e05057212 */ /* 0x000fe200078e3cff */
[----:B------:R0:W-:Y:S02]  /*8d30*/  UTMALDG.3D [UR8], [UR4], desc[UR6] ;  /* 0x00000608040075b4 */ /* 0x0001e40008011000 */
[----:B0-----:R-:W-:Y:S01]  /*8d40*/  UMOV UR8, UR14 ;  /* 0x0000000e00087c82 */ /* 0x001fe20008000000 */
[----:B------:R-:W-:-:S02]  /*8d50*/  UMOV UR11, UR18 ;  /* 0x00000012000b7c82 */ /* 0x000fc40008000000 */
[----:B------:R0:W-:Y:S02]  /*8d60*/  UTMALDG.3D [UR8], [UR22], desc[UR6] ;  /* 0x00000608160075b4 */ /* 0x0001e40008011000 */
[----:B0-----:R-:W-:Y:S05]  /*8d70*/  @P3 BRA `(.L_x_233) ;  /* 0xfffffffc00483947 */ /* 0x001fea000383ffff */
.L_x_229:
[----:B------:R-:W-:Y:S05]  /*8d80*/  BSYNC B1 ;  /* 0x0000000000017941 */ /* 0x000fea0003800000 */
.L_x_228:
[----:B------:R-:W-:Y:S01]  /*8d90*/  LOP3.LUT P3, RZ, R13, 0xff, RZ, 0xc0, !PT ;  /* 0x000000ff0dff7812 */ /* 0x000fe2000786c0ff */
[----:B------:R-:W-:Y:S01]  /*8da0*/  IMAD.IADD R12, R3, 0x1, R12 ;  /* 0x00000001030c7824 */ /* 0x000fe200078e020c */
[----:B------:R-:W-:Y:S01]  /*8db0*/  IADD3 R16, P4, R16, UR36, RZ ;  /* 0x0000002410107c10 */ /* 0x000fe2000ff9e0ff */
[----:B------:R-:W-:Y:S01]  /*8dc0*/  ULDC.64 UR4, c[0x0][0x650] ;  /* 0x0001940000047ab9 */ /* 0x000fe20000000a00 */
[----:B------:R-:W-:Y:S01]  /*8dd0*/  BSSY B1, `(.L_x_234) ;  /* 0x000006a000017945 */ /* 0x000fe20003800000 */
[----:B------:R-:W-:Y:S01]  /*8de0*/  IMAD.MOV.U32 R19, RZ, RZ, -0x1 ;  /* 0xffffffffff137424 */ /* 0x000fe200078e00ff */
[----:B------:R-:W-:Y:S01]  /*8df0*/  ISETP.GT.U32.AND P1, PT, R12, 0x4, PT ;  /* 0x000000040c00780c */ /* 0x000fe20003f24070 */
[----:B------:R-:W-:Y:S01]  /*8e00*/  IMAD.MOV.U32 R20, RZ, RZ, -0x1 ;  /* 0xffffffffff147424 */ /* 0x000fe200078e00ff */
[----:B------:R-:W-:Y:S01]  /*8e10*/  IADD3.X R17, R17, UR42, RZ, P4, !PT ;  /* 0x0000002a11117c10 */ /* 0x000fe2000a7fe4ff */
[----:B------:R-:W-:Y:S01]  /*8e20*/  IMAD.MOV.U32 R8, RZ, RZ, -0x1 ;  /* 0xffffffffff087424 */ /* 0x000fe200078e00ff */
[----:B------:R-:W-:-:S02]  /*8e30*/  ISETP.LT.U32.AND P1, PT, R3, 0x5, P1 ;  /* 0x000000050300780c */ /* 0x000fc40000f21070 */
[----:B------:R-:W-:Y:S01]  /*8e40*/  PRMT R13, RZ, 0x7610, R13 ;  /* 0x00007610ff0d7816 */ /* 0x000fe2000000000d */
[----:B------:R-:W0:Y:S01]  /*8e50*/  @P3 S2R R5, SR_CgaCtaId ;  /* 0x0000000000053919 */ /* 0x000e220000008800 */
[----:B------:R-:W-:-:S04]  /*8e60*/  @P3 MOV R4, 0x400 ;  /* 0x0000040000043802 */ /* 0x000fc80000000f00 */
[----:B0-----:R-:W-:Y:S01]  /*8e70*/  @P3 LEA R6, R5, R4, 0x18 ;  /* 0x0000000405063211 */ /* 0x001fe200078ec0ff */
[----:B------:R-:W-:-:S03]  /*8e80*/  IMAD.WIDE.U32 R4, R12, -0x33333333, RZ ;  /* 0xcccccccd0c047825 */ /* 0x000fc600078e00ff */
[----:B------:R0:W-:Y:S01]  /*8e90*/  @P3 SYNCS.ARRIVE.TRANS64.A1T0 RZ, [R6+URZ+0x68], RZ ;  /* 0x000068ff06ff39a7 */ /* 0x0001e2000810003f */
[----:B------:R-:W-:Y:S02]  /*8ea0*/  ISETP.GE.U32.AND P3, PT, R3, 0x5, PT ;  /* 0x000000050300780c */ /* 0x000fe40003f66070 */
[----:B------:R-:W-:Y:S02]  /*8eb0*/  SHF.R.U32.HI R7, RZ, 0x2, R5 ;  /* 0x00000002ff077819 */ /* 0x000fe40000011605 */
[----:B------:R-:W-:Y:S02]  /*8ec0*/  SEL R5, RZ, 0x1, !P1 ;  /* 0x00000001ff057807 */ /* 0x000fe40004800000 */
[----:B------:R-:W-:Y:S01]  /*8ed0*/  ISETP.GE.U32.AND P1, PT, R16, UR4, PT ;  /* 0x0000000410007c0c */ /* 0x000fe2000bf26070 */
[----:B------:R-:W-:Y:S01]  /*8ee0*/  IMAD R12, R7, -0x5, R12 ;  /* 0xfffffffb070c7824 */ /* 0x000fe200078e020c */
[----:B------:R-:W-:Y:S02]  /*8ef0*/  LOP3.LUT R0, R0, R5, RZ, 0x3c, !PT ;  /* 0x0000000500007212 */ /* 0x000fe400078e3cff */
[----:B------:R-:W-:-:S02]  /*8f00*/  ISETP.GE.U32.AND.EX P1, PT, R17, UR5, PT, P1 ;  /* 0x0000000511007c0c */ /* 0x000fc4000bf26110 */
[----:B------:R-:W-:Y:S02]  /*8f10*/  PRMT R4, RZ, 0x7610, R4 ;  /* 0x00007610ff047816 */ /* 0x000fe40000000004 */
[----:B------:R-:W-:-:S09]  /*8f20*/  @P3 LOP3.LUT R0, R0, 0x1, R7, 0x78, !PT ;  /* 0x0000000100003812 */ /* 0x000fd200078e7807 */
[----:B0-----:R-:W-:Y:S05]  /*8f30*/  @P1 BRA `(.L_x_235) ;  /* 0x00000004004c1947 */ /* 0x001fea0003800000 */
[----:B------:R-:W-:Y:S01]  /*8f40*/  ULDC.64 UR4, c[0x0][0x628] ;  /* 0x00018a0000047ab9 */ /* 0x000fe20000000a00 */
[----:B------:R-:W0:Y:S01]  /*8f50*/  S2R R15, SR_CTAID.X ;  /* 0x00000000000f7919 */ /* 0x000e220000002500 */
[----:B------:R-:W-:Y:S01]  /*8f60*/  ISETP.NE.U32.AND P1, PT, RZ, UR4, PT ;  /* 0x00000004ff007c0c */ /* 0x000fe2000bf25070 */
[----:B------:R-:W-:Y:S01]  /*8f70*/  ULDC UR7, c[0x0][0x630] ;  /* 0x00018c0000077ab9 */ /* 0x000fe20000000800 */
[----:B------:R-:W-:Y:S01]  /*8f80*/  IMAD.MOV.U32 R4, RZ, RZ, R16 ;  /* 0x000000ffff047224 */ /* 0x000fe200078e0010 */
[----:B------:R-:W1:Y:S01]  /*8f90*/  S2R R14, SR_CTAID.Y ;  /* 0x00000000000e7919 */ /* 0x000e620000002600 */
[----:B------:R-:W-:Y:S01]  /*8fa0*/  ISETP.NE.AND.EX P1, PT, RZ, UR5, PT, P1 ;  /* 0x00000005ff007c0c */ /* 0x000fe2000bf25310 */
[----:B------:R-:W-:-:S12]  /*8fb0*/  IMAD.MOV.U32 R5, RZ, RZ, R17 ;  /* 0x000000ffff057224 */ /* 0x000fd800078e0011 */
[----:B------:R-:W-:Y:S05]  /*8fc0*/  @!P1 BRA `(.L_x_236) ;  /* 0x0000000000289947 */ /* 0x000fea0003800000 */
[----:B------:R-:W-:Y:S02]  /*8fd0*/  ULDC UR6, c[0x0][0x634] ;  /* 0x00018d0000067ab9 */ /* 0x000fe40000000800 */
[----:B------:R-:W-:-:S05]  /*8fe0*/  IADD3 R9, P1, R16, UR6, RZ ;  /* 0x0000000610097c10 */ /* 0x000fca000ff3e0ff */
[----:B------:R-:W-:-:S04]  /*8ff0*/  IMAD.X R19, RZ, RZ, R17, P1 ;  /* 0x000000ffff137224 */ /* 0x000fc800008e0611 */
[----:B------:R-:W-:-:S04]  /*9000*/  IMAD.WIDE.U32 R6, R19, UR4, RZ ;  /* 0x0000000413067c25 */ /* 0x000fc8000f8e00ff */
[----:B------:R-:W-:-:S04]  /*9010*/  IMAD.WIDE.U32 R6, P1, R9, UR5, R6 ;  /* 0x0000000509067c25 */ /* 0x000fc8000f820006 */
[----:B------:R-:W-:-:S04]  /*9020*/  IMAD.WIDE.U32 R8, R9, UR4, RZ ;  /* 0x0000000409087c25 */ /* 0x000fc8000f8e00ff */
[----:B------:R-:W-:Y:S01]  /*9030*/  IMAD.X R5, RZ, RZ, RZ, P1 ;  /* 0x000000ffff057224 */ /* 0x000fe200008e06ff */
[----:B------:R-:W-:Y:S01]  /*9040*/  IADD3 RZ, P1, R9, R6, RZ ;  /* 0x0000000609ff7210 */ /* 0x000fe20007f3e0ff */
[----:B------:R-:W-:-:S04]  /*9050*/  IMAD.MOV.U32 R4, RZ, RZ, R7 ;  /* 0x000000ffff047224 */ /* 0x000fc800078e0007 */
[----:B------:R-:W-:-:S08]  /*9060*/  IMAD.WIDE.U32.X R4, R19, UR5, R4, P1 ;  /* 0x0000000513047c25 */ /* 0x000fd000088e0404 */
.L_x_236:
[--C-:B------:R-:W-:Y:S01]  /*9070*/  SHF.R.U64 R8, R4, UR7, R5.reuse ;  /* 0x0000000704087c19 */ /* 0x100fe20008001205 */
[----:B------:R-:W-:Y:S01]  /*9080*/  ULDC.64 UR4, c[0x0][0x620] ;  /* 0x0001880000047ab9 */ /* 0x000fe20000000a00 */
[----:B------:R-:W-:Y:S01]  /*9090*/  SHF.R.U32.HI R4, RZ, UR7, R5 ;  /* 0x00000007ff047c19 */ /* 0x000fe20008011605 */
[----:B------:R-:W2:Y:S01]  /*90a0*/  LDC R24, c[0x0][0x144] ;  /* 0x00005100ff187b82 */ /* 0x000ea20000000800 */
[----:B------:R-:W-:Y:S01]  /*90b0*/  IADD3 R7, P1, RZ, -R8, RZ ;  /* 0x80000008ff077210 */ /* 0x000fe20007f3e0ff */
[----:B------:R-:W-:Y:S01]  /*90c0*/  ULDC.64 UR8, c[0x0][0x640] ;  /* 0x0001900000087ab9 */ /* 0x000fe20000000a00 */
[----:B0-----:R-:W-:Y:S01]  /*90d0*/  I2FP.F32.U32 R9, R15 ;  /* 0x0000000f00097245 */ /* 0x001fe20000201000 */
[----:B------:R-:W-:Y:S02]  /*90e0*/  ULDC UR6, c[0x0][0x608] ;  /* 0x0001820000067ab9 */ /* 0x000fe40000000800 */
[----:B------:R-:W-:Y:S01]  /*90f0*/  IMAD.X R4, RZ, RZ, ~R4, P1 ;  /* 0x000000ffff047224 */ /* 0x000fe200008e0e04 */
[----:B------:R-:W-:Y:S01]  /*9100*/  ISETP.NE.U32.AND P1, PT, RZ, UR8, PT ;  /* 0x00000008ff007c0c */ /* 0x000fe2000bf25070 */
[----:B------:R-:W0:Y:S02]  /*9110*/  LDC R21, c[0x0][0x148] ;  /* 0x00005200ff157b82 */ /* 0x000e240000000800 */
[----:B------:R-:W-:Y:S01]  /*9120*/  IMAD R6, R4, UR4, RZ ;  /* 0x0000000404067c24 */ /* 0x000fe2000f8e02ff */
[----:B------:R-:W-:Y:S01]  /*9130*/  ISETP.NE.AND.EX P1, PT, RZ, UR9, PT, P1 ;  /* 0x00000009ff007c0c */ /* 0x000fe2000bf25310 */
[----:B------:R-:W-:Y:S01]  /*9140*/  IMAD.WIDE.U32 R4, R7, UR4, R16 ;  /* 0x0000000407047c25 */ /* 0x000fe2000f8e0010 */
[----:B------:R-:W-:-:S03]  /*9150*/  ULDC UR4, c[0x0][0x150] ;  /* 0x0000540000047ab9 */ /* 0x000fc60000000800 */
[----:B------:R-:W-:Y:S02]  /*9160*/  IMAD R7, R7, UR5, R6 ;  /* 0x0000000507077c24 */ /* 0x000fe4000f8e0206 */
[----:B------:R-:W-:Y:S01]  /*9170*/  FMUL R6, R9, UR4 ;  /* 0x0000000409067c20 */ /* 0x000fe20008400000 */
[----:B------:R-:W-:Y:S01]  /*9180*/  ULDC UR4, c[0x0][0x618] ;  /* 0x0001860000047ab9 */ /* 0x000fe20000000800 */
[----:B------:R-:W-:Y:S01]  /*9190*/  ULDC UR5, c[0x0][0x154] ;  /* 0x0000550000057ab9 */ /* 0x000fe20000000800 */
[----:B------:R-:W-:-:S03]  /*91a0*/  IMAD.IADD R5, R5, 0x1, R7 ;  /* 0x0000000105057824 */ /* 0x000fc600078e0207 */
[----:B------:R-:W3:Y:S02]  /*91b0*/  F2I.U32.TRUNC.NTZ R6, R6 ;  /* 0x0000000600067305 */ /* 0x000ee4000020f000 */
[----:B------:R-:W-:Y:S02]  /*91c0*/  SHF.R.U64 R9, R4, UR4, R5 ;  /* 0x0000000404097c19 */ /* 0x000fe40008001205 */
[----:B-1----:R-:W-:-:S05]  /*91d0*/  I2FP.F32.U32 R4, R14 ;  /* 0x0000000e00047245 */ /* 0x002fca0000201000 */
[----:B------:R-:W-:Y:S01]  /*91e0*/  FMUL R22, R4, UR5 ;  /* 0x0000000504167c20 */ /* 0x000fe20008400000 */
[----:B------:R-:W-:Y:S01]  /*91f0*/  SHF.R.U32.HI R4, RZ, UR4, R5 ;  /* 0x00000004ff047c19 */ /* 0x000fe20008011605 */
[----:B------:R-:W-:-:S03]  /*9200*/  ULDC UR4, c[0x0][0x658] ;  /* 0x0001960000047ab9 */ /* 0x000fc60000000800 */
[--C-:B------:R-:W-:Y:S01]  /*9210*/  SHF.R.U64 R20, R9, UR6, R4.reuse ;  /* 0x0000000609147c19 */ /* 0x100fe20008001204 */
[----:B------:R-:W1:Y:S01]  /*9220*/  F2I.U32.TRUNC.NTZ R22, R22 ;  /* 0x0000001600167305 */ /* 0x000e62000020f000 */
[----:B------:R-:W-:Y:S01]  /*9230*/  SHF.R.U32.HI R5, RZ, UR6, R4 ;  /* 0x00000006ff057c19 */ /* 0x000fe20008011604 */
[----:B---3--:R-:W-:-:S03]  /*9240*/  IMAD.MOV R6, RZ, RZ, -R6 ;  /* 0x000000ffff067224 */ /* 0x008fc600078e0a06 */
[----:B------:R-:W-:Y:S01]  /*9250*/  SHF.R.U64 R19, R20, UR4, R5 ;  /* 0x0000000414137c19 */ /* 0x000fe20008001205 */
[----:B--2---:R-:W-:Y:S01]  /*9260*/  IMAD R15, R24, R6, R15 ;  /* 0x00000006180f7224 */ /* 0x004fe200078e020f */
[----:B------:R-:W-:-:S03]  /*9270*/  SHF.R.U32.HI R23, RZ, UR4, R5 ;  /* 0x00000004ff177c19 */ /* 0x000fc60008011605 */
[----:B------:R-:W-:Y:S02]  /*9280*/  IMAD.MOV.U32 R4, RZ, RZ, R19 ;  /* 0x000000ffff047224 */ /* 0x000fe400078e0013 */
[----:B------:R-:W-:Y:S01]  /*9290*/  IMAD.MOV.U32 R5, RZ, RZ, R23 ;  /* 0x000000ffff057224 */ /* 0x000fe200078e0017 */
[----:B-1----:R-:W-:Y:S06]  /*92a0*/  @!P1 BRA `(.L_x_237) ;  /* 0x0000000000289947 */ /* 0x002fec0003800000 */
[----:B------:R-:W-:Y:S02]  /*92b0*/  ULDC UR4, c[0x0][0x64c] ;  /* 0x0001930000047ab9 */ /* 0x000fe40000000800 */
[----:B------:R-:W-:-:S05]  /*92c0*/  IADD3 R5, P1, R19, UR4, RZ ;  /* 0x0000000413057c10 */ /* 0x000fca000ff3e0ff */
[----:B------:R-:W-:-:S04]  /*92d0*/  IMAD.X R23, RZ, RZ, R23, P1 ;  /* 0x000000ffff177224 */ /* 0x000fc800008e0617 */
[----:B------:R-:W-:-:S04]  /*92e0*/  IMAD.WIDE.U32 R6, R23, UR8, RZ ;  /* 0x0000000817067c25 */ /* 0x000fc8000f8e00ff */
[----:B------:R-:W-:-:S04]  /*92f0*/  IMAD.WIDE.U32 R6, P1, R5, UR9, R6 ;  /* 0x0000000905067c25 */ /* 0x000fc8000f820006 */
[----:B------:R-:W-:-:S04]  /*9300*/  IMAD.WIDE.U32 R4, R5, UR8, RZ ;  /* 0x0000000805047c25 */ /* 0x000fc8000f8e00ff */
[----:B------:R-:W-:Y:S01]  /*9310*/  IMAD.MOV.U32 R4, RZ, RZ, R7 ;  /* 0x000000ffff047224 */ /* 0x000fe200078e0007 */
[----:B------:R-:W-:Y:S01]  /*9320*/  IADD3 RZ, P3, R5, R6, RZ ;  /* 0x0000000605ff7210 */ /* 0x000fe20007f7e0ff */
[----:B------:R-:W-:-:S04]  /*9330*/  IMAD.X R5, RZ, RZ, RZ, P1 ;  /* 0x000000ffff057224 */ /* 0x000fc800008e06ff */
[----:B------:R-:W-:-:S08]  /*9340*/  IMAD.WIDE.U32.X R4, R23, UR9, R4, P3 ;  /* 0x0000000917047c25 */ /* 0x000fd000098e0404 */
.L_x_237:
[----:B------:R-:W-:Y:S01]  /*9350*/  ISETP.NE.AND P1, PT, R2, 0x1, PT ;  /* 0x000000010200780c */ /* 0x000fe20003f25270 */
[----:B------:R-:W-:Y:S01]  /*9360*/  ULDC UR4, c[0x0][0x648] ;  /* 0x0001920000047ab9 */ /* 0x000fe20000000800 */
[----:B------:R-:W-:Y:S01]  /*9370*/  LOP3.LUT R20, R20, UR16, RZ, 0xc0, !PT ;  /* 0x0000001014147c12 */ /* 0x000fe2000f8ec0ff */
[----:B------:R-:W-:Y:S01]  /*9380*/  IMAD.MOV R22, RZ, RZ, -R22 ;  /* 0x000000ffff167224 */ /* 0x000fe200078e0a16 */
[----:B------:R-:W-:Y:S01]  /*9390*/  SHF.R.U64 R5, R4, UR4, R5 ;  /* 0x0000000404057c19 */ /* 0x000fe20008001205 */
[----:B------:R-:W-:Y:S01]  /*93a0*/  ULDC UR4, c[0x0][0x638] ;  /* 0x00018e0000047ab9 */ /* 0x000fe20000000800 */
[----:B------:R-:W-:Y:S01]  /*93b0*/  LOP3.LUT R6, R9, UR15, RZ, 0xc0, !PT ;  /* 0x0000000f09067c12 */ /* 0x000fe2000f8ec0ff */
[----:B------:R-:W-:Y:S02]  /*93c0*/  ULDC UR5, c[0x0][0x610] ;  /* 0x0001840000057ab9 */ /* 0x000fe40000000800 */
[----:B------:R-:W-:Y:S02]  /*93d0*/  IMAD.MOV R4, RZ, RZ, -R5 ;  /* 0x000000ffff047224 */ /* 0x000fe400078e0a05 */
[----:B------:R-:W-:-:S02]  /*93e0*/  IMAD R20, R5, UR17, R20 ;  /* 0x0000001105147c24 */ /* 0x000fc4000f8e0214 */
[----:B0-----:R-:W-:Y:S02]  /*93f0*/  @P1 IMAD R15, R21, R22, R14 ;  /* 0x00000016150f1224 */ /* 0x001fe400078e020e */
[----:B------:R-:W-:Y:S01]  /*9400*/  IMAD R19, R4, UR4, R19 ;  /* 0x0000000404137c24 */ /* 0x000fe2000f8e0213 */
[----:B------:R-:W-:Y:S01]  /*9410*/  ULDC UR4, c[0x0][0x600] ;  /* 0x0001800000047ab9 */ /* 0x000fe20000000800 */
[----:B------:R-:W-:Y:S02]  /*9420*/  IMAD R15, R20, UR5, R15 ;  /* 0x00000005140f7c24 */ /* 0x000fe4000f8e020f */
[----:B------:R-:W-:Y:S02]  /*9430*/  IMAD R6, R19, UR4, R6 ;  /* 0x0000000413067c24 */ /* 0x000fe4000f8e0206 */
[----:B------:R-:W-:-:S03]  /*9440*/  IMAD.MOV.U32 R4, RZ, RZ, 0x1 ;  /* 0x00000001ff047424 */ /* 0x000fc600078e00ff */
[----:B------:R-:W-:Y:S02]  /*9450*/  SEL R20, R6, R15, !P1 ;  /* 0x0000000f06147207 */ /* 0x000fe40004800000 */
[----:B------:R-:W-:-:S07]  /*9460*/  SEL R19, R15, R6, !P1 ;  /* 0x000000060f137207 */ /* 0x000fce0004800000 */
.L_x_235:
[----:B------:R-:W-:Y:S05]  /*9470*/  BSYNC B1 ;  /* 0x0000000000017941 */ /* 0x000fea0003800000 */
.L_x_234:
[----:B------:R-:W-:-:S13]  /*9480*/  LOP3.LUT P1, RZ, R4, 0xff, RZ, 0xc0, !PT ;  /* 0x000000ff04ff7812 */ /* 0x000fda000782c0ff */
[----:B------:R-:W-:Y:S05]  /*9490*/  @P1 BRA `(.L_x_238) ;  /* 0xfffffff4004c1947 */ /* 0x000fea000383ffff */
[----:B------:R-:W-:Y:S05]  /*94a0*/  BSYNC B0 ;  /* 0x0000000000007941 */ /* 0x000fea0003800000 */
.L_x_226:
[----:B------:R-:W-:-:S03]  /*94b0*/  UMOV UR4, 0xffffffff ;  /* 0xffffffff00047882 */ /* 0x000fc60000000000 */
[----:B------:R-:W-:Y:S05]  /*94c0*/  BRA.DIV UR4, `(.L_x_239) ;  /* 0x00000006043c7947 */ /* 0x000fea000b800000 */
[----:B------:R-:W-:-:S13]  /*94d0*/  ELECT P6, URZ, PT ;  /* 0x00000000003f782f */ /* 0x000fda00038c0000 */
.L_x_254:
[----:B------:R-:W-:Y:S04]  /*94e0*/  BSSY B0, `(.L_x_240) ;  /* 0x0000034000007945 */ /* 0x000fe80003800000 */
[----:B------:R-:W-:Y:S05]  /*94f0*/  @!P6 BRA `(.L_x_241) ;  /* 0x0000000000c8e947 */ /* 0x000fea0003800000 */
[----:B------:R-:W-:-:S04]  /*9500*/  LOP3.LUT R18, R18, 0x2, RZ, 0xfc, !PT ;  /* 0x0000000212127812 */ /* 0x000fc800078efcff */
[----:B------:R-:W-:-:S13]  /*9510*/  ISETP.NE.AND P0, PT, R18, 0x3, PT ;  /* 0x000000031200780c */ /* 0x000fda0003f05270 */
[----:B------:R-:W-:Y:S05]  /*9520*/  @!P0 BRA `(.L_x_242) ;  /* 0x0000000000048947 */ /* 0x000fea0003800000 */
[----:B------:R-:W-:Y:S01]  /*9530*/  BPT.TRAP 0x1 ;  /* 0x000000040000795c */ /* 0x000fe20000300000 */
.L_x_242:
[----:B------:R-:W0:Y:S01]  /*9540*/  S2R R3, SR_CgaCtaId ;  /* 0x0000000000037919 */ /* 0x000e220000008800 */
[----:B------:R-:W-:-:S04]  /*9550*/  MOV R2, 0x400 ;  /* 0x0000040000027802 */ /* 0x000fc80000000f00 */
[----:B0-----:R-:W-:Y:S02]  /*9560*/  LEA R3, R3, R2, 0x18 ;  /* 0x0000000203037211 */ /* 0x001fe400078ec0ff */
[----:B------:R-:W-:-:S03]  /*9570*/  SHF.L.U32 R2, R0, 0x1f, RZ ;  /* 0x0000001f00027819 */ /* 0x000fc600000006ff */
[----:B------:R-:W-:-:S04]  /*9580*/  VIADD R3, R3, 0x28 ;  /* 0x0000002803037836 */ /* 0x000fc80000000000 */
[C---:B------:R-:W-:Y:S02]  /*9590*/  IMAD R7, R12.reuse, 0x8, R3 ;  /* 0x000000080c077824 */ /* 0x040fe400078e0203 */
[----:B------:R-:W-:Y:S02]  /*95a0*/  VIADD R12, R12, 0x1 ;  /* 0x000000010c0c7836 */ /* 0x000fe40000000000 */
[----:B------:R-:W0:Y:S03]  /*95b0*/  SYNCS.PHASECHK.TRANS64.TRYWAIT P0, [R7+URZ], R2 ;  /* 0x00000002070075a7 */ /* 0x000e26000800017f */
[----:B------:R-:W-:-:S04]  /*95c0*/  ISETP.NE.AND P1, PT, R12, 0x5, PT ;  /* 0x000000050c00780c */ /* 0x000fc80003f25270 */
[----:B------:R-:W-:Y:S02]  /*95d0*/  SEL R5, RZ, 0x1, P1 ;  /* 0x00000001ff057807 */ /* 0x000fe40000800000 */
[----:B------:R-:W-:Y:S02]  /*95e0*/  SEL R12, R12, RZ, P1 ;  /* 0x000000ff0c0c7207 */ /* 0x000fe40000800000 */
[----:B------:R-:W-:-:S03]  /*95f0*/  LOP3.LUT R5, R0, R5, RZ, 0x3c, !PT ;  /* 0x0000000500057212 */ /* 0x000fc600078e3cff */
[----:B------:R-:W-:Y:S01]  /*9600*/  IMAD R9, R12, 0x8, R3 ;  /* 0x000000080c097824 */ /* 0x000fe200078e0203 */
[----:B------:R-:W-:Y:S01]  /*9610*/  SHF.L.U32 R4, R5, 0x1f, RZ ;  /* 0x0000001f05047819 */ /* 0x000fe200000006ff */
[----:B0-----:R-:W-:Y:S06]  /*9620*/  @!P0 BRA `(.L_x_243) ;  /* 0x0000000400048947 */ /* 0x001fec0003800000 */
.L_x_255:
[----:B------:R-:W1:Y:S01]  /*9630*/  SYNCS.PHASECHK.TRANS64.TRYWAIT P0, [R9+URZ], R4 ;  /* 0x00000004090075a7 */ /* 0x000e62000800017f */
[----:B------:R-:W-:-:S05]  /*9640*/  VIADD R0, R12, 0x1 ;  /* 0x000000010c007836 */ /* 0x000fca0000000000 */
[----:B------:R-:W-:-:S04]  /*9650*/  ISETP.NE.AND P1, PT, R0, 0x5, PT ;  /* 0x000000050000780c */ /* 0x000fc80003f25270 */
[----:B0-----:R-:W-:Y:S02]  /*9660*/  SEL R2, RZ, 0x1, P1 ;  /* 0x00000001ff027807 */ /* 0x001fe40000800000 */
[----:B------:R-:W-:Y:S02]  /*9670*/  SEL R0, R0, RZ, P1 ;  /* 0x000000ff00007207 */ /* 0x000fe40000800000 */
[----:B------:R-:W-:-:S03]  /*9680*/  LOP3.LUT R7, R5, R2, RZ, 0x3c, !PT ;  /* 0x0000000205077212 */ /* 0x000fc600078e3cff */
[----:B------:R-:W-:Y:S01]  /*9690*/  IMAD R6, R0, 0x8, R3 ;  /* 0x0000000800067824 */ /* 0x000fe200078e0203 */
[----:B------:R-:W-:Y:S01]  /*96a0*/  SHF.L.U32 R5, R7, 0x1f, RZ ;  /* 0x0000001f07057819 */ /* 0x000fe200000006ff */
[----:B-1----:R-:W-:Y:S06]  /*96b0*/  @!P0 BRA `(.L_x_244) ;  /* 0x0000000000f48947 */ /* 0x002fec0003800000 */
.L_x_256:
[----:B------:R-:W1:Y:S01]  /*96c0*/  SYNCS.PHASECHK.TRANS64.TRYWAIT P0, [R6+URZ], R5 ;  /* 0x00000005060075a7 */ /* 0x000e62000800017f */
[----:B------:R-:W-:-:S05]  /*96d0*/  VIADD R0, R0, 0x1 ;  /* 0x0000000100007836 */ /* 0x000fca0000000000 */
[----:B------:R-:W-:-:S04]  /*96e0*/  ISETP.NE.AND P1, PT, R0, 0x5, PT ;  /* 0x000000050000780c */ /* 0x000fc80003f25270 */
[----:B------:R-:W-:Y:S02]  /*96f0*/  SEL R2, RZ, 0x1, P1 ;  /* 0x00000001ff027807 */ /* 0x000fe40000800000 */
[----:B------:R-:W-:Y:S02]  /*9700*/  SEL R0, R0, RZ, P1 ;  /* 0x000000ff00007207 */ /* 0x000fe40000800000 */
[----:B------:R-:W-:-:S03]  /*9710*/  LOP3.LUT R7, R7, R2, RZ, 0x3c, !PT ;  /* 0x0000000207077212 */ /* 0x000fc600078e3cff */
[----:B0-----:R-:W-:Y:S01]  /*9720*/  IMAD R9, R0, 0x8, R3 ;  /* 0x0000000800097824 */ /* 0x001fe200078e0203 */
[----:B------:R-:W-:Y:S01]  /*9730*/  SHF.L.U32 R4, R7, 0x1f, RZ ;  /* 0x0000001f07047819 */ /* 0x000fe200000006ff */
[----:B-1----:R-:W-:Y:S06]  /*9740*/  @!P0 BRA `(.L_x_245) ;  /* 0x0000000000e48947 */ /* 0x002fec0003800000 */
.L_x_257:
[----:B------:R-:W1:Y:S01]  /*9750*/  SYNCS.PHASECHK.TRANS64.TRYWAIT P0, [R9+URZ], R4 ;  /* 0x00000004090075a7 */ /* 0x000e62000800017f */
[----:B------:R-:W-:-:S05]  /*9760*/  VIADD R0, R0, 0x1 ;  /* 0x0000000100007836 */ /* 0x000fca0000000000 */
[----:B------:R-:W-:-:S04]  /*9770*/  ISETP.NE.AND P1, PT, R0, 0x5, PT ;  /* 0x000000050000780c */ /* 0x000fc80003f25270 */
[----:B------:R-:W-:Y:S02]  /*9780*/  SEL R2, RZ, 0x1, P1 ;  /* 0x00000001ff027807 */ /* 0x000fe40000800000 */
[----:B------:R-:W-:Y:S02]  /*9790*/  SEL R0, R0, RZ, P1 ;  /* 0x000000ff00007207 */ /* 0x000fe40000800000 */
[----:B------:R-:W-:Y:S01]  /*97a0*/  LOP3.LUT R2, R7, R2, RZ, 0x3c, !PT ;  /* 0x0000000207027212 */ /* 0x000fe200078e3cff */
[----:B-1----:R-:W-:Y:S06]  /*97b0*/  @!P0 BRA `(.L_x_246) ;  /* 0x0000000000dc8947 */ /* 0x002fec0003800000 */
.L_x_258:
[----:B------:R-:W-:Y:S01]  /*97c0*/  IMAD R3, R0, 0x8, R3 ;  /* 0x0000000800037824 */ /* 0x000fe200078e0203 */
[----:B------:R-:W-:-:S07]  /*97d0*/  SHF.L.U32 R0, R2, 0x1f, RZ ;  /* 0x0000001f02007819 */ /* 0x000fce00000006ff */
.L_x_247:
[----:B--2---:R2:W3:Y:S02]  /*97e0*/  SYNCS.PHASECHK.TRANS64.TRYWAIT P0, [R3+URZ], R0 ;  /* 0x00000000030075a7 */ /* 0x0044e4000800017f */
[----:B---3--:R-:W-:Y:S05]  /*97f0*/  @!P0 NANOSLEEP.SYNCS 0x989680 ;  /* 0x009896800000895d */ /* 0x008fea0003900000 */
[----:B------:R-:W3:Y:S02]  /*9800*/  @!P0 SYNCS.PHASECHK.TRANS64 P0, [R3+URZ], R0 ;  /* 0x00000000030085a7 */ /* 0x000ee4000800007f */
[----:B---3--:R-:W-:Y:S05]  /*9810*/  @!P0 BRA `(.L_x_247) ;  /* 0xfffffffc00f08947 */ /* 0x008fea000383ffff */
.L_x_241:
[----:B------:R-:W-:Y:S05]  /*9820*/  BSYNC B0 ;  /* 0x0000000000007941 */ /* 0x000fea0003800000 */
.L_x_240:
[----:B------:R-:W-:Y:S05]  /*9830*/  EXIT ;  /* 0x000000000000794d */ /* 0x000fea0003800000 */
.L_x_17:
[----:B-1----:R1:W2:Y:S02]  /*9840*/  SYNCS.PHASECHK.TRANS64.TRYWAIT P1, [R3+URZ], R0 ;  /* 0x00000000030075a7 */ /* 0x0022a4000802017f */
[----:B--2---:R-:W-:Y:S05]  /*9850*/  @!P1 NANOSLEEP.SYNCS 0x989680 ;  /* 0x009896800000995d */ /* 0x004fea0003900000 */
[----:B------:R-:W2:Y:S02]  /*9860*/  @!P1 SYNCS.PHASECHK.TRANS64 P1, [R3+URZ], R0 ;  /* 0x00000000030095a7 */ /* 0x000ea4000802007f */
[----:B--2---:R-:W-:Y:S05]  /*9870*/  @!P1 BRA `(.L_x_17) ;  /* 0xfffffffc00f09947 */ /* 0x004fea000383ffff */
[----:B------:R-:W-:Y:S05]  /*9880*/  BRA `(.L_x_16) ;  /* 0xffffff7c000c7947 */ /* 0x000fea000383ffff */
.L_x_22:
[----:B-1----:R-:W-:-:S04]  /*9890*/  IMAD.U32 R4, RZ, RZ, UR7 ;  /* 0x00000007ff047e24 */ /* 0x002fc8000f8e00ff */
[----:B------:R1:W2:Y:S03]  /*98a0*/  SYNCS.PHASECHK.TRANS64.TRYWAIT P1, [R4+URZ], R3 ;  /* 0x00000003040075a7 */ /* 0x0002a6000802017f */
[----:B--2---:R-:W-:Y:S05]  /*98b0*/  @!P1 NANOSLEEP.SYNCS 0x989680 ;  /* 0x009896800000995d */ /* 0x004fea0003900000 */
[----:B------:R-:W2:Y:S02]  /*98c0*/  @!P1 SYNCS.PHASECHK.TRANS64 P1, [R4+URZ], R3 ;  /* 0x00000003040095a7 */ /* 0x000ea4000802007f */
[----:B--2---:R-:W-:Y:S05]  /*98d0*/  @!P1 BRA `(.L_x_22) ;  /* 0xfffffffc00ec9947 */ /* 0x004fea000383ffff */
[----:B------:R-:W-:Y:S05]  /*98e0*/  BRA `(.L_x_21) ;  /* 0xffffff7c00d87947 */ /* 0x000fea000383ffff */
.L_x_227:
[----:B------:R-:W-:Y:S01]  /*98f0*/  BSSY B1, `(.L_x_248) ;  /* 0x0000006000017945 */ /* 0x000fe20003800000 */
[----:B------:R-:W-:-:S07]  /*9900*/  IMAD.MOV.U32 R15, RZ, RZ, -0x1 ;  /* 0xffffffffff0f7424 */ /* 0x000fce00078e00ff */
[----:B------:R-:W-:Y:S05]  /*9910*/  WARPSYNC.COLLECTIVE R15, `(.L_x_249) ;  /* 0x000000000f0c7348 */ /* 0x000fea0003c00000 */
[----:B------:R-:W-:Y:S02]  /*9920*/  ELECT P6, UR62, PT ;  /* 0x00000000003e782f */ /* 0x000fe400038c0000 */
[----:B------:R-:W-:Y:S01]  /*9930*/  MOV R14, UR62 ;  /* 0x0000003e000e7c02 */ /* 0x000fe20008000f00 */
[----:B------:R-:W-:Y:S10]  /*9940*/  ENDCOLLECTIVE ;  /* 0x000000000000791b */ /* 0x000ff40003800000 */
.L_x_249:
[----:B------:R-:W-:Y:S05]  /*9950*/  BSYNC B1 ;  /* 0x0000000000017941 */ /* 0x000fea0003800000 */
.L_x_248:
[----:B------:R-:W-:Y:S05]  /*9960*/  BRA `(.L_x_250) ;  /* 0xfffffff000247947 */ /* 0x000fea000383ffff */
.L_x_230:
[----:B0-----:R0:W1:Y:S02]  /*9970*/  SYNCS.PHASECHK.TRANS64.TRYWAIT P1, [R14+URZ+0x28], R7 ;  /* 0x000028070e0075a7 */ /* 0x001064000802017f */
[----:B-1----:R-:W-:Y:S05]  /*9980*/  @!P1 NANOSLEEP.SYNCS 0x989680 ;  /* 0x009896800000995d */ /* 0x002fea0003900000 */
[----:B------:R-:W1:Y:S02]  /*9990*/  @!P1 SYNCS.PHASECHK.TRANS64 P1, [R14+URZ+0x28], R7 ;  /* 0x000028070e0095a7 */ /* 0x000e64000802007f */
[----:B-1----:R-:W-:Y:S05]  /*99a0*/  @!P1 BRA `(.L_x_230) ;  /* 0xfffffffc00f09947 */ /* 0x002fea000383ffff */
[----:B------:R-:W-:Y:S05]  /*99b0*/  BRA `(.L_x_251) ;  /* 0xfffffff000587947 */ /* 0x000fea000383ffff */
.L_x_239:
[----:B------:R-:W-:Y:S01]  /*99c0*/  BSSY B0, `(.L_x_252) ;  /* 0x0000006000007945 */ /* 0x000fe20003800000 */
[----:B------:R-:W-:-:S07]  /*99d0*/  IMAD.MOV.U32 R15, RZ, RZ, -0x1 ;  /* 0xffffffffff0f7424 */ /* 0x000fce00078e00ff */
[----:B------:R-:W-:Y:S05]  /*99e0*/  WARPSYNC.COLLECTIVE R15, `(.L_x_253) ;  /* 0x000000000f0c7348 */ /* 0x000fea0003c00000 */
[----:B------:R-:W-:Y:S02]  /*99f0*/  ELECT P6, UR62, PT ;  /* 0x00000000003e782f */ /* 0x000fe400038c0000 */
[----:B------:R-:W-:Y:S01]  /*9a00*/  MOV R14, UR62 ;  /* 0x0000003e000e7c02 */ /* 0x000fe20008000f00 */
[----:B------:R-:W-:Y:S10]  /*9a10*/  ENDCOLLECTIVE ;  /* 0x000000000000791b */ /* 0x000ff40003800000 */
.L_x_253:
[----:B------:R-:W-:Y:S05]  /*9a20*/  BSYNC B0 ;  /* 0x0000000000007941 */ /* 0x000fea0003800000 */
.L_x_252:
[----:B------:R-:W-:Y:S05]  /*9a30*/  BRA `(.L_x_254) ;  /* 0xfffffff800a87947 */ /* 0x000fea000383ffff */
.L_x_243:
[----:B0-----:R0:W1:Y:S02]  /*9a40*/  SYNCS.PHASECHK.TRANS64.TRYWAIT P0, [R7+URZ], R2 ;  /* 0x00000002070075a7 */ /* 0x001064000800017f */
[----:B-1----:R-:W-:Y:S05]  /*9a50*/  @!P0 NANOSLEEP.SYNCS 0x989680 ;  /* 0x009896800000895d */ /* 0x002fea0003900000 */
[----:B------:R-:W1:Y:S02]  /*9a60*/  @!P0 SYNCS.PHASECHK.TRANS64 P0, [R7+URZ], R2 ;  /* 0x00000002070085a7 */ /* 0x000e64000800007f */
[----:B-1----:R-:W-:Y:S05]  /*9a70*/  @!P0 BRA `(.L_x_243) ;  /* 0xfffffffc00f08947 */ /* 0x002fea000383ffff */
[----:B------:R-:W-:Y:S05]  /*9a80*/  BRA `(.L_x_255) ;  /* 0xfffffff800e87947 */ /* 0x000fea000383ffff */
.L_x_244:
[----:B0-----:R0:W1:Y:S02]  /*9a90*/  SYNCS.PHASECHK.TRANS64.TRYWAIT P0, [R9+URZ], R4 ;  /* 0x00000004090075a7 */ /* 0x001064000800017f */
[----:B-1----:R-:W-:Y:S05]  /*9aa0*/  @!P0 NANOSLEEP.SYNCS 0x989680 ;  /* 0x009896800000895d */ /* 0x002fea0003900000 */
[----:B------:R-:W1:Y:S02]  /*9ab0*/  @!P0 SYNCS.PHASECHK.TRANS64 P0, [R9+URZ], R4 ;  /* 0x00000004090085a7 */ /* 0x000e64000800007f */
[----:B-1----:R-:W-:Y:S05]  /*9ac0*/  @!P0 BRA `(.L_x_244) ;  /* 0xfffffffc00f08947 */ /* 0x002fea000383ffff */
[----:B------:R-:W-:Y:S05]  /*9ad0*/  BRA `(.L_x_256) ;  /* 0xfffffff800f87947 */ /* 0x000fea000383ffff */
.L_x_245:
[----:B0-----:R0:W1:Y:S02]  /*9ae0*/  SYNCS.PHASECHK.TRANS64.TRYWAIT P0, [R6+URZ], R5 ;  /* 0x00000005060075a7 */ /* 0x001064000800017f */
[----:B-1----:R-:W-:Y:S05]  /*9af0*/  @!P0 NANOSLEEP.SYNCS 0x989680 ;  /* 0x009896800000895d */ /* 0x002fea0003900000 */
[----:B------:R-:W1:Y:S02]  /*9b00*/  @!P0 SYNCS.PHASECHK.TRANS64 P0, [R6+URZ], R5 ;  /* 0x00000005060085a7 */ /* 0x000e64000800007f */
[----:B-1----:R-:W-:Y:S05]  /*9b10*/  @!P0 BRA `(.L_x_245) ;  /* 0xfffffffc00f08947 */ /* 0x002fea000383ffff */
[----:B------:R-:W-:Y:S05]  /*9b20*/  BRA `(.L_x_257) ;  /* 0xfffffffc00087947 */ /* 0x000fea000383ffff */
.L_x_246:
[----:B-1----:R1:W2:Y:S02]  /*9b30*/  SYNCS.PHASECHK.TRANS64.TRYWAIT P0, [R9+URZ], R4 ;  /* 0x00000004090075a7 */ /* 0x0022a4000800017f */
[----:B--2---:R-:W-:Y:S05]  /*9b40*/  @!P0 NANOSLEEP.SYNCS 0x989680 ;  /* 0x009896800000895d */ /* 0x004fea0003900000 */
[----:B------:R-:W2:Y:S02]  /*9b50*/  @!P0 SYNCS.PHASECHK.TRANS64 P0, [R9+URZ], R4 ;  /* 0x00000004090085a7 */ /* 0x000ea4000800007f */
[----:B--2---:R-:W-:Y:S05]  /*9b60*/  @!P0 BRA `(.L_x_246) ;  /* 0xfffffffc00f08947 */ /* 0x004fea000383ffff */
[----:B------:R-:W-:Y:S05]  /*9b70*/  BRA `(.L_x_258) ;  /* 0xfffffffc00107947 */ /* 0x000fea000383ffff */
.L_x_259:
[----:B------:R-:W-:-:S00]  /*9b80*/  BRA `(.L_x_259) ;  /* 0xfffffffc00fc7947 */ /* 0x000fc0000383ffff */
[----:B------:R-:W-:-:S00]  /*9b90*/  NOP ;  /* 0x0000000000007918 */ /* 0x000fc00000000000 */
        /* <DEDUP_REMOVED lines=14> */
.L_x_260:


//--------------------- .nv.global.init           --------------------------
	.section	.nv.global.init,"aw",@progbits
.nv.global.init:
	.type		$str$22,@object
	.size		$str$22,($str$23 - $str$22)
$str$22:
        /*0000*/ 	.byte	0x6b, 0x5f, 0x74, 0x69, 0x6c, 0x65, 0x5f, 0x63, 0x6f, 0x75, 0x6e, 0x74, 0x20, 0x3e, 0x3d, 0x20
        /*0010*/ 	.byte	0x31, 0x00
	.type		$str$23,@object
	.size		$str$23,(__unnamed_1 - $str$23)
$str$23:
        /*0012*/ 	.byte	0x2f, 0x74, 0x6d, 0x70, 0x2f, 0x63, 0x75, 0x74, 0x6c, 0x61, 0x73, 0x73, 0x5f, 0x73, 0x77, 0x65
        /*0022*/ 	.byte	0x65, 0x70, 0x5f, 0x73, 0x72, 0x63, 0x2f, 0x69, 0x6e, 0x63, 0x6c, 0x75, 0x64, 0x65, 0x2f, 0x63
        /*0032*/ 	.byte	0x75, 0x74, 0x6c, 0x61, 0x73, 0x73, 0x2f, 0x67, 0x65, 0x6d, 0x6d, 0x2f, 0x63, 0x6f, 0x6c, 0x6c
        /*0042*/ 	.byte	0x65, 0x63, 0x74, 0x69, 0x76, 0x65, 0x2f, 0x73, 0x6d, 0x39, 0x30, 0x5f, 0x6d, 0x6d, 0x61, 0x5f
        /*0052*/ 	.byte	0x74, 0x6d, 0x61, 0x5f, 0x67, 0x6d, 0x6d, 0x61, 0x5f, 0x73, 0x73, 0x5f, 0x77, 0x61, 0x72, 0x70
        /*0062*/ 	.byte	0x73, 0x70, 0x65, 0x63, 0x69, 0x61, 0x6c, 0x69, 0x7a, 0x65, 0x64, 0x2e, 0x68, 0x70, 0x70, 0x00
	.type		__unnamed_1,@object
	.size		__unnamed_1,(.L_0 - __unnamed_1)
__unnamed_1:
        /*0072*/ 	.byte	0x76, 0x6f, 0x69, 0x64, 0x20, 0x63, 0x75, 0x74, 0x6c, 0x61, 0x73, 0x73, 0x3a, 0x3a, 0x67, 0x65
        /* <DEDUP_REMOVED lines=180> */
        /*0bc2*/ 	.byte	0x69, 0x74, 0x79, 0x5d, 0x00
.L_0:


//--------------------- .nv.shared._ZN7cutlass13device_kernelINS_4gemm6kernel13GemmUniversalIN4cute5tupleIJiiiiEEENS1_10collective13CollectiveMmaINS1_34MainloopSm90TmaGmmaWarpSpecializedILi5ENS5_IJNS4_1CILi1EEESB_SB_EEENS1_35KernelTmaWarpSpecializedCooperativeEEENS5_IJNSA_ILi128EEENSA_ILi192EEENSA_ILi64EEEEEENS_10bfloat16_tENS5_IJlSB_lEEESJ_SK_NS4_8TiledMMAINS4_8MMA_AtomIJNS4_4SM904GMMA28MMA_64x192x16_F32BF16BF16_SSILNSO_5MajorE0ELSQ_0ELNSO_7ScaleInE1ELSR_1EEEEEENS4_6LayoutINS5_IJNSA_ILi2EEESB_SB_EEENS5_IJSB_NSA_ILi0EEESX_EEEEENS5_IJNS4_10UnderscoreES10_S10_EEEEENS4_13SM90_TMA_LOADENS4_14ComposedLayoutINS4_7SwizzleILi3ELi4ELi3EEENS4_18smem_ptr_flag_bitsILi16EEENSU_INS5_IJNSA_ILi8EEESH_EEENS5_IJSH_SB_EEEEEEEvNS4_8identityES13_S1D_vS1E_EENS_8epilogue10collective6detail29Sm90TmaWarpSpecializedAdapterINS1H_15DefaultEpilogueISJ_SK_SK_NS1G_6thread17LinearCombinationISJ_Li1EffLNS1L_9ScaleType4KindE0ELNS_15FloatRoundStyleE2ESJ_EENS1_15EpilogueDefaultEEEEEvvEEEEvNT_6ParamsE --------------------------
	.section	.nv.shared._ZN7cutlass13device_kernelINS_4gemm6kernel13GemmUniversalIN4cute5tupleIJiiiiEEENS1_10collective13CollectiveMmaINS1_34MainloopSm90TmaGmmaWarpSpecializedILi5ENS5_IJNS4_1CILi1EEESB_SB_EEENS1_35KernelTmaWarpSpecializedCooperativeEEENS5_IJNSA_ILi128EEENSA_ILi192EEENSA_ILi64EEEEEENS_10bfloat16_tENS5_IJlSB_lEEESJ_SK_NS4_8TiledMMAINS4_8MMA_AtomIJNS4_4SM904GMMA28MMA_64x192x16_F32BF16BF16_SSILNSO_5MajorE0ELSQ_0ELNSO_7ScaleInE1ELSR_1EEEEEENS4_6LayoutINS5_IJNSA_ILi2EEESB_SB_EEENS5_IJSB_NSA_ILi0EEESX_EEEEENS5_IJNS4_10UnderscoreES10_S10_EEEEENS4_13SM90_TMA_LOADENS4_14ComposedLayoutINS4_7SwizzleILi3ELi4ELi3EEENS4_18smem_ptr_flag_bitsILi16EEENSU_INS5_IJNSA_ILi8EEESH_EEENS5_IJSH_SB_EEEEEEEvNS4_8identityES13_S1D_vS1E_EENS_8epilogue10collective6detail29Sm90TmaWarpSpecializedAdapterINS1H_15DefaultEpilogueISJ_SK_SK_NS1G_6thread17LinearCombinationISJ_Li1EffLNS1L_9ScaleType4KindE0ELNS_15FloatRoundStyleE2ESJ_EENS1_15EpilogueDefaultEEEEEvvEEEEvNT_6ParamsE,"aw",@nobits
	.sectionflags	@""
	.align	16
	.zero		1024


//--------------------- .nv.shared.reserved.0     --------------------------
	.section	.nv.shared.reserved.0,"aw",@nobits
	.weak		__nv_reservedSMEM_offset_0_alias
	.size		__nv_reservedSMEM_offset_0_alias, 0, 0
	.other		__nv_reservedSMEM_offset_0_alias,@"STO_CUDA_RESERVED_SHARED STV_DEFAULT"
__nv_reservedSMEM_offset_0_alias:
	.zero		0


//--------------------- .nv.global                --------------------------
	.section	.nv.global,"aw",@nobits
.nv.global:
	.type		_ZN39_INTERNAL_1a7c3d06_4_k_cu_e1b00eca_87204cute1_E,@object
	.size		_ZN39_INTERNAL_1a7c3d06_4_k_cu_e1b00eca_87204cute1_E,(_ZN39_INTERNAL_1a7c3d06_4_k_cu_e1b00eca_87204cuda3std3__45__cpo6cbeginE - _ZN39_INTERNAL_1a7c3d06_4_k_cu_e1b00eca_87204cute1_E)
_ZN39_INTERNAL_1a7c3d06_4_k_cu_e1b00eca_87204cute1_E:
	.zero		1
	.type		_ZN39_INTERNAL_1a7c3d06_4_k_cu_e1b00eca_87204cuda3std3__45__cpo6cbeginE,@object
	.size		_ZN39_INTERNAL_1a7c3d06_4_k_cu_e1b00eca_87204cuda3std3__45__cpo6cbeginE,(_ZN39_INTERNAL_1a7c3d06_4_k_cu_e1b00eca_87204cuda3std3__48in_placeE - _ZN39_INTERNAL_1a7c3d06_4_k_cu_e1b00eca_87204cuda3std3__45__cpo6cbeginE)
_ZN39_INTERNAL_1a7c3d06_4_k_cu_e1b00eca_87204cuda3std3__45__cpo6cbeginE:
	.zero		1
	.type		_ZN39_INTERNAL_1a7c3d06_4_k_cu_e1b00eca_87204cuda3std3__48in_placeE,@object
	.size		_ZN39_INTERNAL_1a7c3d06_4_k_cu_e1b00eca_87204cuda3std3__48in_placeE,(_ZN39_INTERNAL_1a7c3d06_4_k_cu_e1b00eca_87204cuda3std6ranges3__45__cpo9iter_moveE - _ZN39_INTERNAL_1a7c3d06_4_k_cu_e1b00eca_87204cuda3std3__48in_placeE)
_ZN39_INTERNAL_1a7c3d06_4_k_cu_e1b00eca_87204cuda3std3__48in_placeE:
	.zero		1
	.type		_ZN39_INTERNAL_1a7c3d06_4_k_cu_e1b00eca_87204cuda3std6ranges3__45__cpo9iter_moveE,@object
	.size		_ZN39_INTERNAL_1a7c3d06_4_k_cu_e1b00eca_87204cuda3std6ranges3__45__cpo9iter_moveE,(_ZN39_INTERNAL_1a7c3d06_4_k_cu_e1b00eca_87204cuda3std3__45__cpo5beginE - _ZN39_INTERNAL_1a7c3d06_4_k_cu_e1b00eca_87204cuda3std6ranges3__45__cpo9iter_moveE)
_ZN39_INTERNAL_1a7c3d06_4_k_cu_e1b00eca_87204cuda3std6ranges3__45__cpo9iter_moveE:
	.zero		1
	.type		_ZN39_INTERNAL_1a7c3d06_4_k_cu_e1b00eca_87204cuda3std3__45__cpo5beginE,@object
	.size		_ZN39_INTERNAL_1a7c3d06_4_k_cu_e1b00eca_87204cuda3std3__45__cpo5beginE,(_ZN39_INTERNAL_1a7c3d06_4_k_cu_e1b00eca_87204cuda3std3__441_GLOBAL__N__1a7c3d06_4_k_cu_e1b00eca_87206ignoreE - _ZN39_INTERNAL_1a7c3d06_4_k_cu_e1b00eca_87204cuda3std3__45__cpo5beginE)
_ZN39_INTERNAL_1a7c3d06_4_k_cu_e1b00eca_87204cuda3std3__45__cpo5beginE:
	.zero		1
	.type		_ZN39_INTERNAL_1a7c3d06_4_k_cu_e1b00eca_87204cuda3std3__441_GLOBAL__N__1a7c3d06_4_k_cu_e1b00eca_87206ignoreE,@object
	.size		_ZN39_INTERNAL_1a7c3d06_4_k_cu_e1b00eca_87204cuda3std3__441_GLOBAL__N__1a7c3d06_4_k_cu_e1b00eca_87206ignoreE,(_ZN39_INTERNAL_1a7c3d06_4_k_cu_e1b00eca_87204cute7productE - _ZN39_INTERNAL_1a7c3d06_4_k_cu_e1b00eca_87204cuda3std3__441_GLOBAL__N__1a7c3d06_4_k_cu_e1b00eca_87206ignoreE)
_ZN39_INTERNAL_1a7c3d06_4_k_cu_e1b00eca_87204cuda3std3__441_GLOBAL__N__1a7c3d06_4_k_cu_e1b00eca_87206ignoreE:
	.zero		1
	.type		_ZN39_INTERNAL_1a7c3d06_4_k_cu_e1b00eca_87204cute7productE,@object
	.size		_ZN39_INTERNAL_1a7c3d06_4_k_cu_e1b00eca_87204cute7productE,(_ZN39_INTERNAL_1a7c3d06_4_k_cu_e1b00eca_87204cuda3std3__45__cpo3endE - _ZN39_INTERNAL_1a7c3d06_4_k_cu_e1b00eca_87204cute7productE)
_ZN39_INTERNAL_1a7c3d06_4_k_cu_e1b00eca_87204cute7productE:
	.zero		1
	.type		_ZN39_INTERNAL_1a7c3d06_4_k_cu_e1b00eca_87204cuda3std3__45__cpo3endE,@object
	.size		_ZN39_INTERNAL_1a7c3d06_4_k_cu_e1b00eca_87204cuda3std3__45__cpo3endE,(_ZN39_INTERNAL_1a7c3d06_4_k_cu_e1b00eca_87204cuda3std3__419piecewise_constructE - _ZN39_INTERNAL_1a7c3d06_4_k_cu_e1b00eca_87204cuda3std3__45__cpo3endE)
_ZN39_INTERNAL_1a7c3d06_4_k_cu_e1b00eca_87204cuda3std3__45__cpo3endE:
	.zero		1
	.type		_ZN39_INTERNAL_1a7c3d06_4_k_cu_e1b00eca_87204cuda3std3__419piecewise_constructE,@object
	.size		_ZN39_INTERNAL_1a7c3d06_4_k_cu_e1b00eca_87204cuda3std3__419piecewise_constructE,(_ZN39_INTERNAL_1a7c3d06_4_k_cu_e1b00eca_87204cuda3std3__45__cpo4cendE - _ZN39_INTERNAL_1a7c3d06_4_k_cu_e1b00eca_87204cuda3std3__419piecewise_constructE)
_ZN39_INTERNAL_1a7c3d06_4_k_cu_e1b00eca_87204cuda3std3__419piecewise_constructE:
	.zero		1
	.type		_ZN39_INTERNAL_1a7c3d06_4_k_cu_e1b00eca_87204cuda3std3__45__cpo4cendE,@object
	.size		_ZN39_INTERNAL_1a7c3d06_4_k_cu_e1b00eca_87204cuda3std3__45__cpo4cendE,(_ZN39_INTERNAL_1a7c3d06_4_k_cu_e1b00eca_87204cuda3std6ranges3__45__cpo4swapE - _ZN39_INTERNAL_1a7c3d06_4_k_cu_e1b00eca_87204cuda3std3__45__cpo4cendE)
_ZN39_INTERNAL_1a7c3d06_4_k_cu_e1b00eca_87204cuda3std3__45__cpo4cendE:
	.zero		1
	.type		_ZN39_INTERNAL_1a7c3d06_4_k_cu_e1b00eca_87204cuda3std6ranges3__45__cpo4swapE,@object
	.size		_ZN39_INTERNAL_1a7c3d06_4_k_cu_e1b00eca_87204cuda3std6ranges3__45__cpo4swapE,(.L_8 - _ZN39_INTERNAL_1a7c3d06_4_k_cu_e1b00eca_87204cuda3std6ranges3__45__cpo4swapE)
_ZN39_INTERNAL_1a7c3d06_4_k_cu_e1b00eca_87204cuda3std6ranges3__45__cpo4swapE:
	.zero		1
.L_8:


//--------------------- .nv.constant0._ZN7cutlass13device_kernelINS_4gemm6kernel13GemmUniversalIN4cute5tupleIJiiiiEEENS1_10collective13CollectiveMmaINS1_34MainloopSm90TmaGmmaWarpSpecializedILi5ENS5_IJNS4_1CILi1EEESB_SB_EEENS1_35KernelTmaWarpSpecializedCooperativeEEENS5_IJNSA_ILi128EEENSA_ILi192EEENSA_ILi64EEEEEENS_10bfloat16_tENS5_IJlSB_lEEESJ_SK_NS4_8TiledMMAINS4_8MMA_AtomIJNS4_4SM904GMMA28MMA_64x192x16_F32BF16BF16_SSILNSO_5MajorE0ELSQ_0ELNSO_7ScaleInE1ELSR_1EEEEEENS4_6LayoutINS5_IJNSA_ILi2EEESB_SB_EEENS5_IJSB_NSA_ILi0EEESX_EEEEENS5_IJNS4_10UnderscoreES10_S10_EEEEENS4_13SM90_TMA_LOADENS4_14ComposedLayoutINS4_7SwizzleILi3ELi4ELi3EEENS4_18smem_ptr_flag_bitsILi16EEENSU_INS5_IJNSA_ILi8EEESH_EEENS5_IJSH_SB_EEEEEEEvNS4_8identityES13_S1D_vS1E_EENS_8epilogue10collective6detail29Sm90TmaWarpSpecializedAdapterINS1H_15DefaultEpilogueISJ_SK_SK_NS1G_6thread17LinearCombinationISJ_Li1EffLNS1L_9ScaleType4KindE0ELNS_15FloatRoundStyleE2ESJ_EENS1_15EpilogueDefaultEEEEEvvEEEEvNT_6ParamsE --------------------------
	.section	.nv.constant0._ZN7cutlass13device_kernelINS_4gemm6kernel13GemmUniversalIN4cute5tupleIJiiiiEEENS1_10collective13CollectiveMmaINS1_34MainloopSm90TmaGmmaWarpSpecializedILi5ENS5_IJNS4_1CILi1EEESB_SB_EEENS1_35KernelTmaWarpSpecializedCooperativeEEENS5_IJNSA_ILi128EEENSA_ILi192EEENSA_ILi64EEEEEENS_10bfloat16_tENS5_IJlSB_lEEESJ_SK_NS4_8TiledMMAINS4_8MMA_AtomIJNS4_4SM904GMMA28MMA_64x192x16_F32BF16BF16_SSILNSO_5MajorE0ELSQ_0ELNSO_7ScaleInE1ELSR_1EEEEEENS4_6LayoutINS5_IJNSA_ILi2EEESB_SB_EEENS5_IJSB_NSA_ILi0EEESX_EEEEENS5_IJNS4_10UnderscoreES10_S10_EEEEENS4_13SM90_TMA_LOADENS4_14ComposedLayoutINS4_7SwizzleILi3ELi4ELi3EEENS4_18smem_ptr_flag_bitsILi16EEENSU_INS5_IJNSA_ILi8EEESH_EEENS5_IJSH_SB_EEEEEEEvNS4_8identityES13_S1D_vS1E_EENS_8epilogue10collective6detail29Sm90TmaWarpSpecializedAdapterINS1H_15DefaultEpilogueISJ_SK_SK_NS1G_6thread17LinearCombinationISJ_Li1EffLNS1L_9ScaleType4KindE0ELNS_15FloatRoundStyleE2ESJ_EENS1_15EpilogueDefaultEEEEEvvEEEEvNT_6ParamsE,"a",@progbits
	.sectionflags	@""
	.align	4
.nv.constant0._ZN7cutlass13device_kernelINS_4gemm6kernel13GemmUniversalIN4cute5tupleIJiiiiEEENS1_10collective13CollectiveMmaINS1_34MainloopSm90TmaGmmaWarpSpecializedILi5ENS5_IJNS4_1CILi1EEESB_SB_EEENS1_35KernelTmaWarpSpecializedCooperativeEEENS5_IJNSA_ILi128EEENSA_ILi192EEENSA_ILi64EEEEEENS_10bfloat16_tENS5_IJlSB_lEEESJ_SK_NS4_8TiledMMAINS4_8MMA_AtomIJNS4_4SM904GMMA28MMA_64x192x16_F32BF16BF16_SSILNSO_5MajorE0ELSQ_0ELNSO_7ScaleInE1ELSR_1EEEEEENS4_6LayoutINS5_IJNSA_ILi2EEESB_SB_EEENS5_IJSB_NSA_ILi0EEESX_EEEEENS5_IJNS4_10UnderscoreES10_S10_EEEEENS4_13SM90_TMA_LOADENS4_14ComposedLayoutINS4_7SwizzleILi3ELi4ELi3EEENS4_18smem_ptr_flag_bitsILi16EEENSU_INS5_IJNSA_ILi8EEESH_EEENS5_IJSH_SB_EEEEEEEvNS4_8identityES13_S1D_vS1E_EENS_8epilogue10collective6detail29Sm90TmaWarpSpecializedAdapterINS1H_15DefaultEpilogueISJ_SK_SK_NS1G_6thread17LinearCombinationISJ_Li1EffLNS1L_9ScaleType4KindE0ELNS_15FloatRoundStyleE2ESJ_EENS1_15EpilogueDefaultEEEEEvvEEEEvNT_6ParamsE:
	.zero		1664


//--------------------- SYMBOLS --------------------------

	.type		.nv.reservedSmem.offset0,@object
	.size		.nv.reservedSmem.offset0,0x4
	.type		__assertfail,@function
